	.headerflags	@"EF_CUDA_TEXMODE_UNIFIED EF_CUDA_64BIT_ADDRESS EF_CUDA_SM80 EF_CUDA_VIRTUAL_SM(EF_CUDA_SM80)"
	.elftype	@"ET_EXEC"


//--------------------- .nv.info                  --------------------------
	.section	.nv.info,"",@"SHT_CUDA_INFO"
	.align	4


	//----- nvinfo : EIATTR_REGCOUNT
	.align		4
        /*0000*/ 	.byte	0x04, 0x2f
        /*0002*/ 	.short	(.L_1 - .L_0)
	.align		4
.L_0:
        /*0004*/ 	.word	index@(candidate0)
        /*0008*/ 	.word	0x000000d8


	//----- nvinfo : EIATTR_MAX_STACK_SIZE
	.align		4
.L_1:
        /*000c*/ 	.byte	0x04, 0x23
        /*000e*/ 	.short	(.L_3 - .L_2)
	.align		4
.L_2:
        /*0010*/ 	.word	index@(candidate0)
        /*0014*/ 	.word	0x00000000


	//----- nvinfo : EIATTR_MIN_STACK_SIZE
	.align		4
.L_3:
        /*0018*/ 	.byte	0x04, 0x12
        /*001a*/ 	.short	(.L_5 - .L_4)
	.align		4
.L_4:
        /*001c*/ 	.word	index@(candidate0)
        /*0020*/ 	.word	0x00000000


	//----- nvinfo : EIATTR_FRAME_SIZE
	.align		4
.L_5:
        /*0024*/ 	.byte	0x04, 0x11
        /*0026*/ 	.short	(.L_7 - .L_6)
	.align		4
.L_6:
        /*0028*/ 	.word	index@(candidate0)
        /*002c*/ 	.word	0x00000000
.L_7:


//--------------------- .nv.info.candidate0       --------------------------
	.section	.nv.info.candidate0,"",@"SHT_CUDA_INFO"
	.align	4


	//----- nvinfo : EIATTR_CUDA_API_VERSION
	.align		4
        /*0000*/ 	.byte	0x04, 0x37
        /*0002*/ 	.short	(.L_9 - .L_8)
.L_8:
        /*0004*/ 	.word	0x00000075


	//----- nvinfo : EIATTR_SW2861232_WAR
	.align		4
.L_9:
        /*0008*/ 	.byte	0x01, 0x35
	.zero		2


	//----- nvinfo : EIATTR_PARAM_CBANK
	.align		4
        /*000c*/ 	.byte	0x04, 0x0a
        /*000e*/ 	.short	(.L_11 - .L_10)
	.align		4
.L_10:
        /*0010*/ 	.word	index@(.nv.constant0.candidate0)
        /*0014*/ 	.short	0x0160
        /*0016*/ 	.short	0x0020


	//----- nvinfo : EIATTR_CBANK_PARAM_SIZE
	.align		4
.L_11:
        /*0018*/ 	.byte	0x03, 0x19
        /*001a*/ 	.short	0x0020


	//----- nvinfo : EIATTR_KPARAM_INFO
	.align		4
        /*001c*/ 	.byte	0x04, 0x17
        /*001e*/ 	.short	(.L_13 - .L_12)
.L_12:
        /*0020*/ 	.word	0x00000000
        /*0024*/ 	.short	0x0003
        /*0026*/ 	.short	0x0018
        /*0028*/ 	.byte	0x00, 0xf0, 0x21, 0x00


	//----- nvinfo : EIATTR_KPARAM_INFO
	.align		4
.L_13:
        /*002c*/ 	.byte	0x04, 0x17
        /*002e*/ 	.short	(.L_15 - .L_14)
.L_14:
        /*0030*/ 	.word	0x00000000
        /*0034*/ 	.short	0x0002
        /*0036*/ 	.short	0x0010
        /*0038*/ 	.byte	0x00, 0xf0, 0x21, 0x00


	//----- nvinfo : EIATTR_KPARAM_INFO
	.align		4
.L_15:
        /*003c*/ 	.byte	0x04, 0x17
        /*003e*/ 	.short	(.L_17 - .L_16)
.L_16:
        /*0040*/ 	.word	0x00000000
        /*0044*/ 	.short	0x0001
        /*0046*/ 	.short	0x0008
        /*0048*/ 	.byte	0x00, 0xf0, 0x21, 0x00


	//----- nvinfo : EIATTR_KPARAM_INFO
	.align		4
.L_17:
        /*004c*/ 	.byte	0x04, 0x17
        /*004e*/ 	.short	(.L_19 - .L_18)
.L_18:
        /*0050*/ 	.word	0x00000000
        /*0054*/ 	.short	0x0000
        /*0056*/ 	.short	0x0000
        /*0058*/ 	.byte	0x00, 0xf0, 0x21, 0x00


	//----- nvinfo : EIATTR_MAXREG_COUNT
	.align		4
.L_19:
        /*005c*/ 	.byte	0x03, 0x1b
        /*005e*/ 	.short	0x00ff


	//----- nvinfo : EIATTR_EXIT_INSTR_OFFSETS
	.align		4
        /*0060*/ 	.byte	0x04, 0x1c
        /*0062*/ 	.short	(.L_21 - .L_20)


	//   ....[0]....
.L_20:
        /*0064*/ 	.word	0x00006b50


	//----- nvinfo : EIATTR_MAX_THREADS
	.align		4
.L_21:
        /*0068*/ 	.byte	0x04, 0x05
        /*006a*/ 	.short	(.L_23 - .L_22)
.L_22:
        /*006c*/ 	.word	0x00000060
        /*0070*/ 	.word	0x00000001
        /*0074*/ 	.word	0x00000001


	//----- nvinfo : EIATTR_CRS_STACK_SIZE
	.align		4
.L_23:
        /*0078*/ 	.byte	0x04, 0x1e
        /*007a*/ 	.short	(.L_25 - .L_24)
.L_24:
        /*007c*/ 	.word	0x00000000
.L_25:


//--------------------- .nv.rel.action            --------------------------
	.section	.nv.rel.action,"",@"SHT_CUDA_RELOCINFO"
	.align	8
	.sectionentsize	8
        /*0000*/ 	.byte	0x4b, 0x00, 0x00, 0x00, 0x00, 0x00, 0x00, 0x00, 0x00, 0x02, 0x02, 0x08, 0x10, 0x0a, 0x2f, 0x22
        /* <DEDUP_REMOVED lines=13> */


//--------------------- .nv.constant0.candidate0  --------------------------
	.section	.nv.constant0.candidate0,"a",@progbits
	.align	4
.nv.constant0.candidate0:
	.zero		384


//--------------------- .text.candidate0          --------------------------
	.section	.text.candidate0,"ax",@progbits
	.sectionflags	@"SHF_BARRIERS=1"
	.sectioninfo	@"SHI_REGISTERS=216"
	.align	128
        .global         candidate0
        .type           candidate0,@function
        .size           candidate0,(.L_x_11 - candidate0)
        .other          candidate0,@"STO_CUDA_ENTRY STV_DEFAULT"
candidate0:
.text.candidate0:
[----:B------:R-:W-:-:S02]  /*0000*/  MOV R1, c[0x0][0x28] ;  /* 0x00000a0000017a02 */ /* 0x000fc40000000f00 */
[----:B------:R-:W0:Y:S01]  /*0010*/  S2R R3, SR_TID.X ;  /* 0x0000000000037919 */ /* 0x000e220000002100 */
[----:B------:R-:W-:Y:S01]  /*0020*/  HFMA2.MMA R2, -RZ, RZ, 0, 0 ;  /* 0x00000000ff027435 */ /* 0x000fe200000001ff */
[----:B------:R-:W-:Y:S01]  /*0030*/  MOV R10, RZ ;  /* 0x000000ff000a7202 */ /* 0x000fe20000000f00 */
        /* <DEDUP_REMOVED lines=21> */
[C---:B0-----:R-:W-:Y:S01]  /*0190*/  IMAD.HI R12, R3.reuse, 0x4ec4ec4f, RZ ;  /* 0x4ec4ec4f030c7827 */ /* 0x041fe200078e02ff */
[C---:B------:R-:W-:Y:S01]  /*01a0*/  IADD3 R27, R3.reuse, 0x2, RZ ;  /* 0x00000002031b7810 */ /* 0x040fe20007ffe0ff */
[----:B------:R-:W-:Y:S01]  /*01b0*/  HFMA2.MMA R159, -RZ, RZ, 0, 0 ;  /* 0x00000000ff9f7435 */ /* 0x000fe200000001ff */
[C---:B------:R-:W-:Y:S01]  /*01c0*/  IADD3 R11, R3.reuse, 0x120, RZ ;  /* 0x00000120030b7810 */ /* 0x040fe20007ffe0ff */
[C---:B------:R-:W-:Y:S01]  /*01d0*/  IMAD.HI R0, R3.reuse, 0x66666667, RZ ;  /* 0x6666666703007827 */ /* 0x040fe200078e02ff */
[----:B------:R-:W-:Y:S01]  /*01e0*/  SHF.R.U32.HI R5, RZ, 0x1f, R12 ;  /* 0x0000001fff057819 */ /* 0x000fe2000001160c */
[----:B------:R-:W-:Y:S01]  /*01f0*/  HFMA2.MMA R63, -RZ, RZ, 0, 0 ;  /* 0x00000000ff3f7435 */ /* 0x000fe200000001ff */
[----:B------:R-:W-:Y:S01]  /*0200*/  IADD3 R17, R3, 0xc0, RZ ;  /* 0x000000c003117810 */ /* 0x000fe20007ffe0ff */
[----:B------:R-:W-:Y:S01]  /*0210*/  IMAD.HI R24, R27, 0x66666667, RZ ;  /* 0x666666671b187827 */ /* 0x000fe200078e02ff */
[----:B------:R-:W-:Y:S01]  /*0220*/  LEA.HI.SX32 R12, R12, R5, 0x1e ;  /* 0x000000050c0c7211 */ /* 0x000fe200078ff2ff */
[----:B------:R-:W-:Y:S01]  /*0230*/  HFMA2.MMA R71, -RZ, RZ, 0, 0 ;  /* 0x00000000ff477435 */ /* 0x000fe200000001ff */
[----:B------:R-:W-:Y:S01]  /*0240*/  SHF.R.U32.HI R5, RZ, 0x1f, R0 ;  /* 0x0000001fff057819 */ /* 0x000fe20000011600 */
[C---:B------:R-:W-:Y:S01]  /*0250*/  IMAD.HI R13, R3.reuse, -0x2df2df2d, R2 ;  /* 0xd20d20d3030d7827 */ /* 0x040fe200078e0202 */
[----:B------:R-:W-:Y:S01]  /*0260*/  IADD3 R20, R3, 0xa, RZ ;  /* 0x0000000a03147810 */ /* 0x000fe20007ffe0ff */
[----:B------:R-:W-:Y:S01]  /*0270*/  ULDC.64 UR4, c[0x0][0x118] ;  /* 0x0000460000047ab9 */ /* 0x000fe20000000a00 */
[CC--:B------:R-:W-:Y:S01]  /*0280*/  LEA.HI.SX32 R2, R0.reuse, R5.reuse, 0x1c ;  /* 0x0000000500027211 */ /* 0x0c0fe200078fe2ff */
[----:B------:R-:W-:Y:S01]  /*0290*/  IMAD.HI R41, R11, -0x2df2df2d, R10 ;  /* 0xd20d20d30b297827 */ /* 0x000fe200078e020a */
[----:B------:R-:W-:-:S02]  /*02a0*/  LEA.HI.SX32 R10, R0, R5, 0x1f ;  /* 0x00000005000a7211 */ /* 0x000fc400078ffaff */
[----:B------:R-:W-:Y:S01]  /*02b0*/  IADD3 R15, R3, 0x60, RZ ;  /* 0x00000060030f7810 */ /* 0x000fe20007ffe0ff */
[----:B------:R-:W-:Y:S01]  /*02c0*/  IMAD.HI R22, R17, -0x2df2df2d, R16 ;  /* 0xd20d20d311167827 */ /* 0x000fe200078e0210 */
[C---:B------:R-:W-:Y:S02]  /*02d0*/  IADD3 R5, R3.reuse, 0xf, RZ ;  /* 0x0000000f03057810 */ /* 0x040fe40007ffe0ff */
[----:B------:R-:W-:Y:S01]  /*02e0*/  SHF.R.S32.HI R25, RZ, 0x1, R24 ;  /* 0x00000001ff197819 */ /* 0x000fe20000011418 */
[----:B------:R-:W-:Y:S01]  /*02f0*/  IMAD.HI R16, R20, 0x4ec4ec4f, RZ ;  /* 0x4ec4ec4f14107827 */ /* 0x000fe200078e02ff */
[----:B------:R-:W-:Y:S02]  /*0300*/  IADD3 R23, R3, 0x1, RZ ;  /* 0x0000000103177810 */ /* 0x000fe40007ffe0ff */
[----:B------:R-:W-:Y:S01]  /*0310*/  LEA.HI R32, R24, R25, RZ, 0x1 ;  /* 0x0000001918207211 */ /* 0x000fe200078f08ff */
[----:B------:R-:W-:Y:S01]  /*0320*/  IMAD.HI R18, R15, -0x2df2df2d, R14 ;  /* 0xd20d20d30f127827 */ /* 0x000fe200078e020e */
[----:B------:R-:W-:-:S02]  /*0330*/  SHF.R.U32.HI R19, RZ, 0x1f, R16 ;  /* 0x0000001fff137819 */ /* 0x000fc40000011610 */
[----:B------:R-:W-:Y:S01]  /*0340*/  IADD3 R14, R3, 0x5, RZ ;  /* 0x00000005030e7810 */ /* 0x000fe20007ffe0ff */
[----:B------:R-:W-:Y:S01]  /*0350*/  IMAD.HI R0, R5, -0x2df2df2d, R4 ;  /* 0xd20d20d305007827 */ /* 0x000fe200078e0204 */
[----:B------:R-:W-:Y:S02]  /*0360*/  LEA.HI.SX32 R21, R16, R19, 0x1e ;  /* 0x0000001310157211 */ /* 0x000fe400078ff2ff */
[----:B------:R-:W-:Y:S01]  /*0370*/  IADD3 R28, R3, 0x240, RZ ;  /* 0x00000240031c7810 */ /* 0x000fe20007ffe0ff */
[----:B------:R-:W-:Y:S01]  /*0380*/  IMAD.HI R4, R27, 0x4ec4ec4f, RZ ;  /* 0x4ec4ec4f1b047827 */ /* 0x000fe200078e02ff */
[C---:B------:R-:W-:Y:S02]  /*0390*/  IADD3 R29, R3.reuse, 0x7e0, RZ ;  /* 0x000007e0031d7810 */ /* 0x040fe40007ffe0ff */
[----:B------:R-:W-:Y:S01]  /*03a0*/  IADD3 R31, R3, 0xba0, RZ ;  /* 0x00000ba0031f7810 */ /* 0x000fe20007ffe0ff */
[----:B------:R-:W-:Y:S01]  /*03b0*/  IMAD.HI R24, R23, 0x66666667, RZ ;  /* 0x6666666717187827 */ /* 0x000fe200078e02ff */
[----:B------:R-:W-:-:S02]  /*03c0*/  SHF.R.U32.HI R19, RZ, 0x1f, R4 ;  /* 0x0000001fff137819 */ /* 0x000fc40000011604 */
[----:B------:R-:W-:Y:S01]  /*03d0*/  IADD3 R33, R3, 0x1380, RZ ;  /* 0x0000138003217810 */ /* 0x000fe20007ffe0ff */
[----:B------:R-:W-:Y:S01]  /*03e0*/  IMAD.HI R16, R14, 0x4ec4ec4f, RZ ;  /* 0x4ec4ec4f0e107827 */ /* 0x000fe200078e02ff */
[----:B------:R-:W-:Y:S02]  /*03f0*/  SHF.R.S32.HI R25, RZ, 0x1, R24 ;  /* 0x00000001ff197819 */ /* 0x000fe40000011418 */
[----:B------:R-:W-:Y:S01]  /*0400*/  LEA.HI.SX32 R128, R4, R19, 0x1e ;  /* 0x0000001304807211 */ /* 0x000fe200078ff2ff */
[----:B------:R-:W-:Y:S01]  /*0410*/  IMAD.HI R15, R15, 0x66666667, RZ ;  /* 0x666666670f0f7827 */ /* 0x000fe200078e02ff */
[----:B------:R-:W-:Y:S02]  /*0420*/  SHF.R.U32.HI R19, RZ, 0x1f, R16 ;  /* 0x0000001fff137819 */ /* 0x000fe40000011610 */
[----:B------:R-:W-:Y:S01]  /*0430*/  LEA.HI R26, R24, R25, RZ, 0x1 ;  /* 0x00000019181a7211 */ /* 0x000fe200078f08ff */
[----:B------:R-:W-:Y:S01]  /*0440*/  IMAD.HI R28, R28, 0x66666667, RZ ;  /* 0x666666671c1c7827 */ /* 0x000fe200078e02ff */
[----:B------:R-:W-:-:S02]  /*0450*/  SHF.R.U32.HI R4, RZ, 0x1f, R13 ;  /* 0x0000001fff047819 */ /* 0x000fc4000001160d */
[----:B------:R-:W-:Y:S01]  /*0460*/  IADD3 R24, R3, 0x420, RZ ;  /* 0x0000042003187810 */ /* 0x000fe20007ffe0ff */
[----:B------:R-:W-:Y:S01]  /*0470*/  IMAD.HI R29, R29, 0x66666667, RZ ;  /* 0x666666671d1d7827 */ /* 0x000fe200078e02ff */
[----:B------:R-:W-:Y:S02]  /*0480*/  LEA.HI.SX32 R19, R16, R19, 0x1e ;  /* 0x0000001310137211 */ /* 0x000fe400078ff2ff */
[----:B------:R-:W-:Y:S01]  /*0490*/  LEA.HI.SX32 R4, R13, R4, 0x1b ;  /* 0x000000040d047211 */ /* 0x000fe200078fdaff */
[----:B------:R-:W-:Y:S01]  /*04a0*/  IMAD.HI R24, R24, 0x66666667, RZ ;  /* 0x6666666718187827 */ /* 0x000fe200078e02ff */
[----:B------:R-:W-:Y:S02]  /*04b0*/  SHF.R.U32.HI R16, RZ, 0x1f, R15 ;  /* 0x0000001fff107819 */ /* 0x000fe4000001160f */
[----:B------:R-:W-:Y:S01]  /*04c0*/  IADD3 R25, R3, 0x600, RZ ;  /* 0x0000060003197810 */ /* 0x000fe20007ffe0ff */
[----:B------:R-:W-:Y:S01]  /*04d0*/  IMAD.HI R31, R31, 0x66666667, RZ ;  /* 0x666666671f1f7827 */ /* 0x000fe200078e02ff */
[----:B------:R-:W-:-:S02]  /*04e0*/  SHF.R.U32.HI R13, RZ, 0x1f, R28 ;  /* 0x0000001fff0d7819 */ /* 0x000fc4000001161c */
[----:B------:R-:W-:Y:S01]  /*04f0*/  LEA.HI.SX32 R16, R15, R16, 0x1c ;  /* 0x000000100f107211 */ /* 0x000fe200078fe2ff */
[----:B------:R-:W-:Y:S01]  /*0500*/  IMAD.HI R25, R25, 0x66666667, RZ ;  /* 0x6666666719197827 */ /* 0x000fe200078e02ff */
[----:B------:R-:W-:Y:S02]  /*0510*/  LEA.HI.SX32 R46, R28, R13, 0x1c ;  /* 0x0000000d1c2e7211 */ /* 0x000fe400078fe2ff */
[----:B------:R-:W-:Y:S01]  /*0520*/  IADD3 R15, R3, 0x9c0, RZ ;  /* 0x000009c0030f7810 */ /* 0x000fe20007ffe0ff */
[----:B------:R-:W-:Y:S01]  /*0530*/  IMAD.HI R17, R17, 0x66666667, RZ ;  /* 0x6666666711117827 */ /* 0x000fe200078e02ff */
[----:B------:R-:W-:Y:S02]  /*0540*/  SHF.R.U32.HI R30, RZ, 0x1f, R29 ;  /* 0x0000001fff1e7819 */ /* 0x000fe4000001161d */
[----:B------:R-:W-:Y:S01]  /*0550*/  SHF.R.U32.HI R13, RZ, 0x1f, R24 ;  /* 0x0000001fff0d7819 */ /* 0x000fe20000011618 */
[----:B------:R-:W-:Y:S01]  /*0560*/  IMAD.HI R15, R15, 0x66666667, RZ ;  /* 0x666666670f0f7827 */ /* 0x000fe200078e02ff */
[----:B------:R-:W-:-:S02]  /*0570*/  LEA.HI.SX32 R70, R29, R30, 0x1c ;  /* 0x0000001e1d467211 */ /* 0x000fc400078fe2ff */
[----:B------:R-:W-:Y:S01]  /*0580*/  SHF.R.U32.HI R28, RZ, 0x1f, R25 ;  /* 0x0000001fff1c7819 */ /* 0x000fe20000011619 */
[----:B------:R-:W-:Y:S01]  /*0590*/  IMAD.HI R33, R33, 0x66666667, RZ ;  /* 0x6666666721217827 */ /* 0x000fe200078e02ff */
[----:B------:R-:W-:Y:S02]  /*05a0*/  LEA.HI.SX32 R54, R24, R13, 0x1c ;  /* 0x0000000d18367211 */ /* 0x000fe400078fe2ff */
[----:B------:R-:W-:Y:S01]  /*05b0*/  IADD3 R29, R3, 0xf60, RZ ;  /* 0x00000f60031d7810 */ /* 0x000fe20007ffe0ff */
[----:B------:R-:W-:Y:S01]  /*05c0*/  IMAD.HI R11, R11, 0x66666667, RZ ;  /* 0x666666670b0b7827 */ /* 0x000fe200078e02ff */
[----:B------:R-:W-:Y:S02]  /*05d0*/  IADD3 R13, R3, 0xd80, RZ ;  /* 0x00000d80030d7810 */ /* 0x000fe40007ffe0ff */
[----:B------:R-:W-:Y:S01]  /*05e0*/  LEA.HI.SX32 R62, R25, R28, 0x1c ;  /* 0x0000001c193e7211 */ /* 0x000fe200078fe2ff */
[----:B------:R-:W-:Y:S01]  /*05f0*/  IMAD.HI R29, R29, 0x66666667, RZ ;  /* 0x666666671d1d7827 */ /* 0x000fe200078e02ff */
[----:B------:R-:W-:-:S02]  /*0600*/  SHF.R.U32.HI R24, RZ, 0x1f, R15 ;  /* 0x0000001fff187819 */ /* 0x000fc4000001160f */
[----:B------:R-:W-:Y:S01]  /*0610*/  SHF.R.U32.HI R28, RZ, 0x1f, R31 ;  /* 0x0000001fff1c7819 */ /* 0x000fe2000001161f */
[----:B------:R-:W-:Y:S01]  /*0620*/  IMAD.HI R25, R13, 0x66666667, RZ ;  /* 0x666666670d197827 */ /* 0x000fe200078e02ff */
[----:B------:R-:W-:Y:S02]  /*0630*/  IADD3 R30, R3, 0x1140, RZ ;  /* 0x00001140031e7810 */ /* 0x000fe40007ffe0ff */
[----:B------:R-:W-:Y:S01]  /*0640*/  LEA.HI.SX32 R78, R15, R24, 0x1c ;  /* 0x000000180f4e7211 */ /* 0x000fe200078fe2ff */
[----:B------:R-:W-:Y:S01]  /*0650*/  IMAD R21, R21, -0xd, R20 ;  /* 0xfffffff315157824 */ /* 0x000fe200078e0214 */
[----:B------:R-:W-:Y:S01]  /*0660*/  LEA.HI.SX32 R88, R31, R28, 0x1c ;  /* 0x0000001c1f587211 */ /* 0x000fe200078fe2ff */
[----:B------:R-:W-:Y:S01]  /*0670*/  IMAD.HI R30, R30, 0x66666667, RZ ;  /* 0x666666671e1e7827 */ /* 0x000fe200078e02ff */
[----:B------:R-:W-:Y:S02]  /*0680*/  SHF.R.U32.HI R28, RZ, 0x1f, R29 ;  /* 0x0000001fff1c7819 */ /* 0x000fe4000001161d */
[----:B------:R-:W-:Y:S01]  /*0690*/  IADD3 R15, R3, 0x1320, RZ ;  /* 0x00001320030f7810 */ /* 0x000fe20007ffe0ff */
[----:B------:R-:W-:Y:S01]  /*06a0*/  IMAD R23, R26, -0x5, R23 ;  /* 0xfffffffb1a177824 */ /* 0x000fe200078e0217 */
[----:B------:R-:W-:Y:S01]  /*06b0*/  SHF.R.U32.HI R24, RZ, 0x1f, R25 ;  /* 0x0000001fff187819 */ /* 0x000fe20000011619 */
[----:B------:R-:W-:Y:S01]  /*06c0*/  IMAD R19, R19, -0xd, R14 ;  /* 0xfffffff313137824 */ /* 0x000fe200078e020e */
[----:B------:R-:W-:Y:S01]  /*06d0*/  IADD3 R13, R3, 0x10, RZ ;  /* 0x00000010030d7810 */ /* 0x000fe20007ffe0ff */
[----:B------:R-:W-:Y:S01]  /*06e0*/  IMAD R16, R16, 0x4b0, R23 ;  /* 0x000004b010107824 */ /* 0x000fe200078e0217 */
[----:B------:R-:W-:Y:S01]  /*06f0*/  LEA.HI.SX32 R106, R29, R28, 0x1c ;  /* 0x0000001c1d6a7211 */ /* 0x000fe200078fe2ff */
[----:B------:R-:W-:Y:S01]  /*0700*/  IMAD.HI R28, R15, 0x66666667, RZ ;  /* 0x666666670f1c7827 */ /* 0x000fe200078e02ff */
[----:B------:R-:W-:-:S02]  /*0710*/  LEA.HI.SX32 R98, R25, R24, 0x1c ;  /* 0x0000001819627211 */ /* 0x000fc400078fe2ff */
[----:B------:R-:W-:Y:S01]  /*0720*/  SHF.R.U32.HI R29, RZ, 0x1f, R30 ;  /* 0x0000001fff1d7819 */ /* 0x000fe2000001161e */
[----:B------:R-:W-:Y:S01]  /*0730*/  IMAD.HI R15, R13, 0x66666667, RZ ;  /* 0x666666670d0f7827 */ /* 0x000fe200078e02ff */
[----:B------:R-:W-:Y:S02]  /*0740*/  IADD3 R25, R3, 0x2a0, RZ ;  /* 0x000002a003197810 */ /* 0x000fe40007ffe0ff */
[----:B------:R-:W-:Y:S01]  /*0750*/  LEA.HI.SX32 R114, R30, R29, 0x1c ;  /* 0x0000001d1e727211 */ /* 0x000fe200078fe2ff */
[----:B------:R-:W-:Y:S01]  /*0760*/  IMAD R46, R46, 0x4b0, R23 ;  /* 0x000004b02e2e7824 */ /* 0x000fe200078e0217 */
[----:B------:R-:W-:Y:S01]  /*0770*/  SHF.R.U32.HI R31, RZ, 0x1f, R28 ;  /* 0x0000001fff1f7819 */ /* 0x000fe2000001161c */
[----:B------:R-:W-:Y:S01]  /*0780*/  IMAD.HI R25, R25, 0x66666667, RZ ;  /* 0x6666666719197827 */ /* 0x000fe200078e02ff */
[----:B------:R-:W-:Y:S02]  /*0790*/  SHF.R.U32.HI R24, RZ, 0x1f, R15 ;  /* 0x0000001fff187819 */ /* 0x000fe4000001160f */
[----:B------:R-:W-:Y:S01]  /*07a0*/  IADD3 R29, R3, 0x480, RZ ;  /* 0x00000480031d7810 */ /* 0x000fe20007ffe0ff */
[--C-:B------:R-:W-:Y:S01]  /*07b0*/  IMAD R54, R54, 0x4b0, R23.reuse ;  /* 0x000004b036367824 */ /* 0x100fe200078e0217 */
[----:B------:R-:W-:Y:S01]  /*07c0*/  LEA.HI.SX32 R124, R28, R31, 0x1c ;  /* 0x0000001f1c7c7211 */ /* 0x000fe200078fe2ff */
[----:B------:R-:W-:Y:S01]  /*07d0*/  IMAD R62, R62, 0x4b0, R23 ;  /* 0x000004b03e3e7824 */ /* 0x000fe200078e0217 */
[----:B------:R-:W-:Y:S01]  /*07e0*/  LEA.HI.SX32 R24, R15, R24, 0x1c ;  /* 0x000000180f187211 */ /* 0x000fe200078fe2ff */
[----:B------:R-:W-:Y:S01]  /*07f0*/  IMAD.HI R29, R29, 0x66666667, RZ ;  /* 0x666666671d1d7827 */ /* 0x000fe200078e02ff */
[----:B------:R-:W-:-:S02]  /*0800*/  SHF.R.U32.HI R28, RZ, 0x1f, R17 ;  /* 0x0000001fff1c7819 */ /* 0x000fc40000011611 */
[----:B------:R-:W-:Y:S01]  /*0810*/  SHF.R.U32.HI R30, RZ, 0x1f, R25 ;  /* 0x0000001fff1e7819 */ /* 0x000fe20000011619 */
[----:B------:R-:W-:Y:S01]  /*0820*/  IMAD R24, R24, -0x28, R13 ;  /* 0xffffffd818187824 */ /* 0x000fe200078e020d */
[----:B------:R-:W-:Y:S01]  /*0830*/  IADD3 R15, R3, 0x660, RZ ;  /* 0x00000660030f7810 */ /* 0x000fe20007ffe0ff */
[--C-:B------:R-:W-:Y:S01]  /*0840*/  IMAD R70, R70, 0x4b0, R23.reuse ;  /* 0x000004b046467824 */ /* 0x100fe200078e0217 */
[----:B------:R-:W-:Y:S01]  /*0850*/  LEA.HI.SX32 R28, R17, R28, 0x1c ;  /* 0x0000001c111c7211 */ /* 0x000fe200078fe2ff */
[----:B------:R-:W-:Y:S01]  /*0860*/  IMAD R78, R78, 0x4b0, R23 ;  /* 0x000004b04e4e7824 */ /* 0x000fe200078e0217 */
[----:B------:R-:W-:Y:S01]  /*0870*/  LEA.HI.SX32 R48, R25, R30, 0x1c ;  /* 0x0000001e19307211 */ /* 0x000fe200078fe2ff */
[----:B------:R-:W-:Y:S01]  /*0880*/  IMAD.HI R15, R15, 0x66666667, RZ ;  /* 0x666666670f0f7827 */ /* 0x000fe200078e02ff */
[C---:B------:R-:W-:Y:S02]  /*0890*/  IADD3 R17, R3.reuse, 0x840, RZ ;  /* 0x0000084003117810 */ /* 0x040fe40007ffe0ff */
[----:B------:R-:W-:Y:S01]  /*08a0*/  SHF.R.U32.HI R30, RZ, 0x1f, R29 ;  /* 0x0000001fff1e7819 */ /* 0x000fe2000001161d */
[----:B------:R-:W-:Y:S01]  /*08b0*/  IMAD R98, R98, 0x4b0, R23 ;  /* 0x000004b062627824 */ /* 0x000fe200078e0217 */
[----:B------:R-:W-:Y:S01]  /*08c0*/  IADD3 R25, R3, 0xa20, RZ ;  /* 0x00000a2003197810 */ /* 0x000fe20007ffe0ff */
        /* <DEDUP_REMOVED lines=10> */
[----:B------:R-:W-:Y:S01]  /*0970*/  LEA.HI.SX32 R72, R17, R30, 0x1c ;  /* 0x0000001e11487211 */ /* 0x000fe200078fe2ff */
[----:B------:R-:W-:Y:S01]  /*0980*/  IMAD R124, R124, 0x4b0, R23 ;  /* 0x000004b07c7c7824 */ /* 0x000fe200078e0217 */
[C---:B------:R-:W-:Y:S01]  /*0990*/  IADD3 R17, R3.reuse, 0xfc0, RZ ;  /* 0x00000fc003117810 */ /* 0x040fe20007ffe0ff */
[----:B------:R-:W-:Y:S01]  /*09a0*/  IMAD.HI R24, R24, 0x66666667, RZ ;  /* 0x6666666718187827 */ /* 0x000fe200078e02ff */
[----:B------:R-:W-:-:S02]  /*09b0*/  IADD3 R15, R3, 0x20, RZ ;  /* 0x00000020030f7810 */ /* 0x000fc40007ffe0ff */
[----:B------:R-:W-:Y:S01]  /*09c0*/  LEA.HI.SX32 R80, R25, R34, 0x1c ;  /* 0x0000002219507211 */ /* 0x000fe200078fe2ff */
[----:B------:R-:W-:Y:S01]  /*09d0*/  IMAD.HI R25, R17, 0x66666667, RZ ;  /* 0x6666666711197827 */ /* 0x000fe200078e02ff */
[----:B------:R-:W-:Y:S02]  /*09e0*/  IADD3 R31, R3, 0xc00, RZ ;  /* 0x00000c00031f7810 */ /* 0x000fe40007ffe0ff */
[----:B------:R-:W-:Y:S01]  /*09f0*/  SHF.R.U32.HI R30, RZ, 0x1f, R29 ;  /* 0x0000001fff1e7819 */ /* 0x000fe2000001161d */
[----:B------:R-:W-:Y:S01]  /*0a00*/  IMAD.HI R17, R15, 0x66666667, RZ ;  /* 0x666666670f117827 */ /* 0x000fe200078e02ff */
[----:B------:R-:W-:Y:S02]  /*0a10*/  SHF.R.U32.HI R34, RZ, 0x1f, R25 ;  /* 0x0000001fff227819 */ /* 0x000fe40000011619 */
[----:B------:R-:W-:Y:S01]  /*0a20*/  LEA.HI.SX32 R100, R29, R30, 0x1c ;  /* 0x0000001e1d647211 */ /* 0x000fe200078fe2ff */
[----:B------:R-:W-:Y:S01]  /*0a30*/  IMAD.HI R31, R31, 0x66666667, RZ ;  /* 0x666666671f1f7827 */ /* 0x000fe200078e02ff */
[----:B------:R-:W-:-:S02]  /*0a40*/  IADD3 R29, R3, 0x3, RZ ;  /* 0x00000003031d7810 */ /* 0x000fc40007ffe0ff */
[----:B------:R-:W-:Y:S02]  /*0a50*/  SHF.R.U32.HI R30, RZ, 0x1f, R17 ;  /* 0x0000001fff1e7819 */ /* 0x000fe40000011611 */
[----:B------:R-:W-:Y:S02]  /*0a60*/  SHF.R.U32.HI R36, RZ, 0x1f, R31 ;  /* 0x0000001fff247819 */ /* 0x000fe4000001161f */
[----:B------:R-:W-:Y:S01]  /*0a70*/  LEA.HI.SX32 R30, R17, R30, 0x1c ;  /* 0x0000001e111e7211 */ /* 0x000fe200078fe2ff */
[----:B------:R-:W-:Y:S01]  /*0a80*/  IMAD.HI R17, R29, 0x66666667, RZ ;  /* 0x666666671d117827 */ /* 0x000fe200078e02ff */
[----:B------:R-:W-:Y:S02]  /*0a90*/  LEA.HI.SX32 R90, R31, R36, 0x1c ;  /* 0x000000241f5a7211 */ /* 0x000fe400078fe2ff */
[----:B------:R-:W-:Y:S01]  /*0aa0*/  SHF.R.U32.HI R38, RZ, 0x1f, R33 ;  /* 0x0000001fff267819 */ /* 0x000fe20000011621 */
[----:B------:R-:W-:Y:S01]  /*0ab0*/  IMAD R30, R30, -0x28, R15 ;  /* 0xffffffd81e1e7824 */ /* 0x000fe200078e020f */
[----:B------:R-:W-:-:S02]  /*0ac0*/  LEA.HI.SX32 R108, R25, R34, 0x1c ;  /* 0x00000022196c7211 */ /* 0x000fc400078fe2ff */
[----:B------:R-:W-:Y:S01]  /*0ad0*/  IADD3 R31, R3, 0x11a0, RZ ;  /* 0x000011a0031f7810 */ /* 0x000fe20007ffe0ff */
[----:B------:R-:W-:Y:S01]  /*0ae0*/  IMAD.HI R30, R30, 0x66666667, RZ ;  /* 0x666666671e1e7827 */ /* 0x000fe200078e02ff */
[----:B------:R-:W-:Y:S02]  /*0af0*/  SHF.R.S32.HI R34, RZ, 0x1, R17 ;  /* 0x00000001ff227819 */ /* 0x000fe40000011411 */
[----:B------:R-:W-:Y:S01]  /*0b00*/  LEA.HI.SX32 R126, R33, R38, 0x1c ;  /* 0x00000026217e7211 */ /* 0x000fe200078fe2ff */
[----:B------:R-:W-:Y:S01]  /*0b10*/  IMAD.HI R31, R31, 0x66666667, RZ ;  /* 0x666666671f1f7827 */ /* 0x000fe200078e02ff */
[----:B------:R-:W-:Y:S02]  /*0b20*/  LEA.HI R38, R17, R34, RZ, 0x1 ;  /* 0x0000002211267211 */ /* 0x000fe400078f08ff */
[----:B------:R-:W-:Y:S02]  /*0b30*/  IADD3 R25, R3, 0x300, RZ ;  /* 0x0000030003197810 */ /* 0x000fe40007ffe0ff */
[----:B------:R-:W-:Y:S01]  /*0b40*/  SHF.R.U32.HI R34, RZ, 0x1f, R11 ;  /* 0x0000001fff227819 */ /* 0x000fe2000001160b */
[----:B------:R-:W-:Y:S01]  /*0b50*/  IMAD R29, R38, -0x5, R29 ;  /* 0xfffffffb261d7824 */ /* 0x000fe200078e021d */
[----:B------:R-:W-:Y:S01]  /*0b60*/  SHF.R.U32.HI R36, RZ, 0x1f, R31 ;  /* 0x0000001fff247819 */ /* 0x000fe2000001161f */
[----:B------:R-:W-:Y:S01]  /*0b70*/  IMAD.HI R25, R25, 0x66666667, RZ ;  /* 0x6666666719197827 */ /* 0x000fe200078e02ff */
[----:B------:R-:W-:-:S02]  /*0b80*/  LEA.HI.SX32 R34, R11, R34, 0x1c ;  /* 0x000000220b227211 */ /* 0x000fc400078fe2ff */
[----:B------:R-:W-:Y:S02]  /*0b90*/  IADD3 R11, R3, 0x8a0, RZ ;  /* 0x000008a0030b7810 */ /* 0x000fe40007ffe0ff */
[----:B------:R-:W-:Y:S01]  /*0ba0*/  LEA.HI.SX32 R116, R31, R36, 0x1c ;  /* 0x000000241f747211 */ /* 0x000fe200078fe2ff */
[----:B------:R-:W-:Y:S01]  /*0bb0*/  IMAD R34, R34, 0x4b0, R29 ;  /* 0x000004b022227824 */ /* 0x000fe200078e021d */
[----:B------:R-:W-:Y:S01]  /*0bc0*/  IADD3 R33, R3, 0x6c0, RZ ;  /* 0x000006c003217810 */ /* 0x000fe20007ffe0ff */
[----:B------:R-:W-:Y:S01]  /*0bd0*/  IMAD.HI R11, R11, 0x66666667, RZ ;  /* 0x666666670b0b7827 */ /* 0x000fe200078e02ff */
[----:B------:R-:W-:Y:S02]  /*0be0*/  IADD3 R31, R3, 0x4e0, RZ ;  /* 0x000004e0031f7810 */ /* 0x000fe40007ffe0ff */
[----:B------:R-:W-:Y:S01]  /*0bf0*/  SHF.R.U32.HI R36, RZ, 0x1f, R25 ;  /* 0x0000001fff247819 */ /* 0x000fe20000011619 */
[----:B------:R-:W-:Y:S01]  /*0c00*/  IMAD.HI R33, R33, 0x66666667, RZ ;  /* 0x6666666721217827 */ /* 0x000fe200078e02ff */
[----:B------:R-:W-:-:S02]  /*0c10*/  IADD3 R17, R3, 0xa80, RZ ;  /* 0x00000a8003117810 */ /* 0x000fc40007ffe0ff */
[----:B------:R-:W-:Y:S01]  /*0c20*/  LEA.HI.SX32 R50, R25, R36, 0x1c ;  /* 0x0000002419327211 */ /* 0x000fe200078fe2ff */
[----:B------:R-:W-:Y:S01]  /*0c30*/  IMAD.HI R31, R31, 0x66666667, RZ ;  /* 0x666666671f1f7827 */ /* 0x000fe200078e02ff */
[----:B------:R-:W-:Y:S02]  /*0c40*/  SHF.R.U32.HI R36, RZ, 0x1f, R11 ;  /* 0x0000001fff247819 */ /* 0x000fe4000001160b */
[----:B------:R-:W-:Y:S01]  /*0c50*/  IADD3 R25, R3, 0xc60, RZ ;  /* 0x00000c6003197810 */ /* 0x000fe20007ffe0ff */
[----:B------:R-:W-:Y:S01]  /*0c60*/  IMAD.HI R17, R17, 0x66666667, RZ ;  /* 0x6666666711117827 */ /* 0x000fe200078e02ff */
[----:B------:R-:W-:Y:S02]  /*0c70*/  SHF.R.U32.HI R42, RZ, 0x1f, R33 ;  /* 0x0000001fff2a7819 */ /* 0x000fe40000011621 */
[----:B------:R-:W-:Y:S01]  /*0c80*/  LEA.HI.SX32 R74, R11, R36, 0x1c ;  /* 0x000000240b4a7211 */ /* 0x000fe200078fe2ff */
[----:B------:R-:W-:Y:S01]  /*0c90*/  IMAD.HI R25, R25, 0x66666667, RZ ;  /* 0x6666666719197827 */ /* 0x000fe200078e02ff */
[----:B------:R-:W-:-:S02]  /*0ca0*/  SHF.R.U32.HI R40, RZ, 0x1f, R31 ;  /* 0x0000001fff287819 */ /* 0x000fc4000001161f */
[----:B------:R-:W-:Y:S01]  /*0cb0*/  IADD3 R11, R3, 0x1200, RZ ;  /* 0x00001200030b7810 */ /* 0x000fe20007ffe0ff */
[--C-:B------:R-:W-:Y:S01]  /*0cc0*/  IMAD R50, R50, 0x4b0, R29.reuse ;  /* 0x000004b032327824 */ /* 0x100fe200078e021d */
[----:B------:R-:W-:Y:S01]  /*0cd0*/  LEA.HI.SX32 R66, R33, R42, 0x1c ;  /* 0x0000002a21427211 */ /* 0x000fe200078fe2ff */
[----:B------:R-:W-:Y:S01]  /*0ce0*/  IMAD R74, R74, 0x4b0, R29 ;  /* 0x000004b04a4a7824 */ /* 0x000fe200078e021d */
[----:B------:R-:W-:Y:S01]  /*0cf0*/  LEA.HI.SX32 R58, R31, R40, 0x1c ;  /* 0x000000281f3a7211 */ /* 0x000fe200078fe2ff */
[----:B------:R-:W-:Y:S01]  /*0d00*/  IMAD.HI R35, R11, 0x66666667, RZ ;  /* 0x666666670b237827 */ /* 0x000fe200078e02ff */
[----:B------:R-:W-:Y:S02]  /*0d10*/  IADD3 R33, R3, 0x1020, RZ ;  /* 0x0000102003217810 */ /* 0x000fe40007ffe0ff */
[----:B------:R-:W-:Y:S01]  /*0d20*/  SHF.R.U32.HI R40, RZ, 0x1f, R17 ;  /* 0x0000001fff287819 */ /* 0x000fe20000011611 */
[----:B------:R-:W-:Y:S01]  /*0d30*/  IMAD R58, R58, 0x4b0, R29 ;  /* 0x000004b03a3a7824 */ /* 0x000fe200078e021d */
[----:B------:R-:W-:Y:S01]  /*0d40*/  SHF.R.U32.HI R42, RZ, 0x1f, R25 ;  /* 0x0000001fff2a7819 */ /* 0x000fe20000011619 */
[----:B------:R-:W-:Y:S01]  /*0d50*/  IMAD.HI R33, R33, 0x66666667, RZ ;  /* 0x6666666721217827 */ /* 0x000fe200078e02ff */
[----:B------:R-:W-:-:S02]  /*0d60*/  IADD3 R31, R3, 0xe40, RZ ;  /* 0x00000e40031f7810 */ /* 0x000fc40007ffe0ff */
[----:B------:R-:W-:Y:S01]  /*0d70*/  LEA.HI.SX32 R82, R17, R40, 0x1c ;  /* 0x0000002811527211 */ /* 0x000fe200078fe2ff */
[----:B------:R-:W-:Y:S01]  /*0d80*/  IMAD R66, R66, 0x4b0, R29 ;  /* 0x000004b042427824 */ /* 0x000fe200078e021d */
[----:B------:R-:W-:Y:S01]  /*0d90*/  LEA.HI.SX32 R92, R25, R42, 0x1c ;  /* 0x0000002a195c7211 */ /* 0x000fe200078fe2ff */
[----:B------:R-:W-:Y:S01]  /*0da0*/  IMAD.HI R31, R31, 0x66666667, RZ ;  /* 0x666666671f1f7827 */ /* 0x000fe200078e02ff */
[----:B------:R-:W-:Y:S02]  /*0db0*/  SHF.R.U32.HI R40, RZ, 0x1f, R35 ;  /* 0x0000001fff287819 */ /* 0x000fe40000011623 */
[C---:B------:R-:W-:Y:S01]  /*0dc0*/  IADD3 R25, R3.reuse, 0x13e0, RZ ;  /* 0x000013e003197810 */ /* 0x040fe20007ffe0ff */
[----:B------:R-:W-:Y:S01]  /*0dd0*/  IMAD R82, R82, 0x4b0, R29 ;  /* 0x000004b052527824 */ /* 0x000fe200078e021d */
[----:B------:R-:W-:Y:S02]  /*0de0*/  IADD3 R17, R3, 0x8, RZ ;  /* 0x0000000803117810 */ /* 0x000fe40007ffe0ff */
[----:B------:R-:W-:Y:S01]  /*0df0*/  SHF.R.U32.HI R36, RZ, 0x1f, R33 ;  /* 0x0000001fff247819 */ /* 0x000fe20000011621 */
[----:B------:R-:W-:Y:S01]  /*0e00*/  IMAD.HI R37, R25, 0x66666667, RZ ;  /* 0x6666666719257827 */ /* 0x000fe200078e02ff */
[----:B------:R-:W-:-:S02]  /*0e10*/  LEA.HI.SX32 R120, R35, R40, 0x1c ;  /* 0x0000002823787211 */ /* 0x000fc400078fe2ff */
[----:B------:R-:W-:Y:S01]  /*0e20*/  IADD3 R35, R3, 0x540, RZ ;  /* 0x0000054003237810 */ /* 0x000fe20007ffe0ff */
[----:B------:R-:W-:Y:S01]  /*0e30*/  IMAD.HI R11, R17, 0x66666667, RZ ;  /* 0x66666667110b7827 */ /* 0x000fe200078e02ff */
[----:B------:R-:W-:Y:S02]  /*0e40*/  IADD3 R25, R3, 0x180, RZ ;  /* 0x0000018003197810 */ /* 0x000fe40007ffe0ff */
        /* <DEDUP_REMOVED lines=8> */
[----:B------:R-:W-:Y:S02]  /*0ed0*/  SHF.R.U32.HI R42, RZ, 0x1f, R37 ;  /* 0x0000001fff2a7819 */ /* 0x000fe40000011625 */
[----:B------:R-:W-:Y:S01]  /*0ee0*/  SHF.R.U32.HI R60, RZ, 0x1f, R35 ;  /* 0x0000001fff3c7819 */ /* 0x000fe20000011623 */
[----:B------:R-:W-:Y:S01]  /*0ef0*/  IMAD R120, R120, 0x4b0, R29 ;  /* 0x000004b078787824 */ /* 0x000fe200078e021d */
[----:B------:R-:W-:Y:S02]  /*0f00*/  LEA.HI.SX32 R36, R11, R36, 0x1c ;  /* 0x000000240b247211 */ /* 0x000fe400078fe2ff */
[----:B------:R-:W-:Y:S02]  /*0f10*/  SHF.R.U32.HI R40, RZ, 0x1f, R25 ;  /* 0x0000001fff287819 */ /* 0x000fe40000011619 */
[----:B------:R-:W-:Y:S01]  /*0f20*/  IADD3 R11, R3, 0x360, RZ ;  /* 0x00000360030b7810 */ /* 0x000fe20007ffe0ff */
[----:B------:R-:W-:Y:S01]  /*0f30*/  IMAD R36, R36, -0x28, R17 ;  /* 0xffffffd824247824 */ /* 0x000fe200078e0211 */
[----:B------:R-:W-:-:S02]  /*0f40*/  LEA.HI.SX32 R130, R37, R42, 0x1c ;  /* 0x0000002a25827211 */ /* 0x000fc400078fe2ff */
[----:B------:R-:W-:Y:S01]  /*0f50*/  SHF.R.S32.HI R42, RZ, 0x1, R31 ;  /* 0x00000001ff2a7819 */ /* 0x000fe2000001141f */
[----:B------:R-:W-:Y:S01]  /*0f60*/  IMAD.HI R11, R11, 0x66666667, RZ ;  /* 0x666666670b0b7827 */ /* 0x000fe200078e02ff */
[----:B------:R-:W-:Y:S02]  /*0f70*/  LEA.HI.SX32 R60, R35, R60, 0x1c ;  /* 0x0000003c233c7211 */ /* 0x000fe400078fe2ff */
[----:B------:R-:W-:Y:S01]  /*0f80*/  IADD3 R35, R3, 0xea0, RZ ;  /* 0x00000ea003237810 */ /* 0x000fe20007ffe0ff */
[----:B------:R-:W-:Y:S01]  /*0f90*/  IMAD.HI R36, R36, 0x66666667, RZ ;  /* 0x6666666724247827 */ /* 0x000fe200078e02ff */
[----:B------:R-:W-:Y:S02]  /*0fa0*/  LEA.HI.SX32 R40, R25, R40, 0x1c ;  /* 0x0000002819287211 */ /* 0x000fe400078fe2ff */
[----:B------:R-:W-:Y:S01]  /*0fb0*/  IADD3 R25, R3, 0x720, RZ ;  /* 0x0000072003197810 */ /* 0x000fe20007ffe0ff */
[----:B------:R-:W-:Y:S01]  /*0fc0*/  IMAD.HI R35, R35, 0x66666667, RZ ;  /* 0x6666666723237827 */ /* 0x000fe200078e02ff */
[----:B------:R-:W-:-:S02]  /*0fd0*/  LEA.HI R44, R31, R42, RZ, 0x1 ;  /* 0x0000002a1f2c7211 */ /* 0x000fc400078f08ff */
[----:B------:R-:W-:Y:S01]  /*0fe0*/  IADD3 R31, R3, 0x900, RZ ;  /* 0x00000900031f7810 */ /* 0x000fe20007ffe0ff */
        /* <DEDUP_REMOVED lines=9> */
[----:B------:R-:W-:Y:S01]  /*1080*/  IMAD R33, R44, -0x5, R33 ;  /* 0xfffffffb2c217824 */ /* 0x000fe200078e0221 */
[----:B------:R-:W-:Y:S01]  /*1090*/  SHF.R.U32.HI R76, RZ, 0x1f, R31 ;  /* 0x0000001fff4c7819 */ /* 0x000fe2000001161f */
[----:B------:R-:W-:Y:S01]  /*10a0*/  IMAD R38, R130, 0x4b0, R29 ;  /* 0x000004b082267824 */ /* 0x000fe200078e021d */
[----:B------:R-:W-:Y:S01]  /*10b0*/  LEA.HI.SX32 R104, R35, R86, 0x1c ;  /* 0x0000005623687211 */ /* 0x000fe200078fe2ff */
[----:B------:R-:W-:Y:S01]  /*10c0*/  IMAD R40, R40, 0x4b0, R33 ;  /* 0x000004b028287824 */ /* 0x000fe200078e0221 */
[----:B------:R-:W0:Y:S01]  /*10d0*/  S2R R35, SR_CTAID.X ;  /* 0x0000000000237919 */ /* 0x000e220000002500 */
[----:B------:R-:W-:Y:S01]  /*10e0*/  LEA.HI.SX32 R68, R25, R42, 0x1c ;  /* 0x0000002a19447211 */ /* 0x000fe200078fe2ff */
[----:B------:R-:W-:Y:S01]  /*10f0*/  IMAD.HI R25, R11, 0x66666667, RZ ;  /* 0x666666670b197827 */ /* 0x000fe200078e02ff */
[----:B------:R-:W-:Y:S02]  /*1100*/  SHF.R.U32.HI R84, RZ, 0x1f, R37 ;  /* 0x0000001fff547819 */ /* 0x000fe40000011625 */
[----:B------:R-:W-:Y:S01]  /*1110*/  LEA.HI.SX32 R76, R31, R76, 0x1c ;  /* 0x0000004c1f4c7211 */ /* 0x000fe200078fe2ff */
[--C-:B------:R-:W-:Y:S01]  /*1120*/  IMAD R52, R52, 0x4b0, R33.reuse ;  /* 0x000004b034347824 */ /* 0x100fe200078e0221 */
[C---:B------:R-:W-:Y:S01]  /*1130*/  IADD3 R11, R3.reuse, 0x1080, RZ ;  /* 0x00001080030b7810 */ /* 0x040fe20007ffe0ff */
[--C-:B------:R-:W-:Y:S01]  /*1140*/  IMAD R60, R60, 0x4b0, R33.reuse ;  /* 0x000004b03c3c7824 */ /* 0x100fe200078e0221 */
[----:B------:R-:W-:Y:S01]  /*1150*/  IADD3 R31, R3, 0x18, RZ ;  /* 0x00000018031f7810 */ /* 0x000fe20007ffe0ff */
[----:B------:R-:W-:Y:S01]  /*1160*/  IMAD R68, R68, 0x4b0, R33 ;  /* 0x000004b044447824 */ /* 0x000fe200078e0221 */
[----:B------:R-:W-:Y:S01]  /*1170*/  LEA.HI.SX32 R84, R37, R84, 0x1c ;  /* 0x0000005425547211 */ /* 0x000fe200078fe2ff */
[----:B------:R-:W-:Y:S01]  /*1180*/  IMAD.HI R37, R11, 0x66666667, RZ ;  /* 0x666666670b257827 */ /* 0x000fe200078e02ff */
[----:B------:R-:W-:-:S02]  /*1190*/  SHF.R.U32.HI R42, RZ, 0x1f, R25 ;  /* 0x0000001fff2a7819 */ /* 0x000fc40000011619 */
[----:B------:R-:W-:Y:S01]  /*11a0*/  IADD3 R7, R3, 0x24, RZ ;  /* 0x0000002403077810 */ /* 0x000fe20007ffe0ff */
[----:B------:R-:W-:Y:S01]  /*11b0*/  IMAD.HI R11, R31, 0x66666667, RZ ;  /* 0x666666671f0b7827 */ /* 0x000fe200078e02ff */
[----:B------:R-:W-:Y:S02]  /*11c0*/  LEA.HI.SX32 R96, R25, R42, 0x1c ;  /* 0x0000002a19607211 */ /* 0x000fe400078fe2ff */
[----:B------:R-:W-:Y:S01]  /*11d0*/  IADD3 R9, R3, 0x12, RZ ;  /* 0x0000001203097810 */ /* 0x000fe20007ffe0ff */
[----:B------:R-:W-:Y:S01]  /*11e0*/  IMAD.HI R6, R7, -0x2df2df2d, R6 ;  /* 0xd20d20d307067827 */ /* 0x000fe200078e0206 */
[----:B------:R-:W-:Y:S02]  /*11f0*/  SHF.R.U32.HI R42, RZ, 0x1f, R11 ;  /* 0x0000001fff2a7819 */ /* 0x000fe4000001160b */
[----:B------:R-:W-:Y:S01]  /*1200*/  SHF.R.U32.HI R17, RZ, 0x1f, R0 ;  /* 0x0000001fff117819 */ /* 0x000fe20000011600 */
[----:B------:R-:W-:Y:S01]  /*1210*/  IMAD.HI R8, R9, -0x2df2df2d, R8 ;  /* 0xd20d20d309087827 */ /* 0x000fe200078e0208 */
[----:B------:R-:W-:-:S02]  /*1220*/  LEA.HI.SX32 R42, R11, R42, 0x1c ;  /* 0x0000002a0b2a7211 */ /* 0x000fc400078fe2ff */
[----:B------:R-:W-:Y:S01]  /*1230*/  SHF.R.U32.HI R11, RZ, 0x1f, R18 ;  /* 0x0000001fff0b7819 */ /* 0x000fe20000011612 */
[----:B------:R-:W-:Y:S01]  /*1240*/  IMAD R25, R32, -0x5, R27 ;  /* 0xfffffffb20197824 */ /* 0x000fe200078e021b */
[----:B------:R-:W-:Y:S01]  /*1250*/  LEA.HI.SX32 R17, R0, R17, 0x1b ;  /* 0x0000001100117211 */ /* 0x000fe200078fdaff */
[----:B0-----:R-:W-:Y:S01]  /*1260*/  IMAD.HI R0, R35, 0x55555556, RZ ;  /* 0x5555555623007827 */ /* 0x001fe200078e02ff */
[----:B------:R-:W-:Y:S02]  /*1270*/  LEA.HI.SX32 R85, R18, R11, 0x1b ;  /* 0x0000000b12557211 */ /* 0x000fe400078fdaff */
[----:B------:R-:W-:Y:S01]  /*1280*/  SHF.R.U32.HI R11, RZ, 0x1f, R22 ;  /* 0x0000001fff0b7819 */ /* 0x000fe20000011616 */
[----:B------:R-:W-:Y:S01]  /*1290*/  IMAD R17, R17, -0x27, R5 ;  /* 0xffffffd911117824 */ /* 0x000fe200078e0205 */
[----:B------:R-:W-:Y:S01]  /*12a0*/  SHF.R.U32.HI R15, RZ, 0x1f, R6 ;  /* 0x0000001fff0f7819 */ /* 0x000fe20000011606 */
[----:B------:R-:W-:Y:S01]  /*12b0*/  IMAD R27, R128, -0xd, R27 ;  /* 0xfffffff3801b7824 */ /* 0x000fe200078e021b */
[----:B------:R-:W-:Y:S01]  /*12c0*/  SHF.R.U32.HI R94, RZ, 0x1f, R37 ;  /* 0x0000001fff5e7819 */ /* 0x000fe20000011625 */
[----:B------:R-:W-:Y:S01]  /*12d0*/  IMAD R42, R42, -0x28, R31 ;  /* 0xffffffd82a2a7824 */ /* 0x000fe200078e021f */
[----:B------:R-:W-:Y:S01]  /*12e0*/  SHF.R.U32.HI R20, RZ, 0x1f, R41 ;  /* 0x0000001fff147819 */ /* 0x000fe20000011629 */
[----:B------:R-:W-:Y:S01]  /*12f0*/  IMAD.HI R17, R17, 0x4ec4ec4f, RZ ;  /* 0x4ec4ec4f11117827 */ /* 0x000fe200078e02ff */
[----:B------:R-:W-:-:S02]  /*1300*/  LEA.HI.SX32 R86, R22, R11, 0x1b ;  /* 0x0000000b16567211 */ /* 0x000fc400078fdaff */
[----:B------:R-:W-:Y:S01]  /*1310*/  LEA.HI.SX32 R15, R6, R15, 0x1b ;  /* 0x0000000f060f7211 */ /* 0x000fe200078fdaff */
[----:B------:R-:W-:Y:S01]  /*1320*/  IMAD.HI R42, R42, 0x66666667, RZ ;  /* 0x666666672a2a7827 */ /* 0x000fe200078e02ff */
[----:B------:R-:W-:Y:S02]  /*1330*/  SHF.R.U32.HI R11, RZ, 0x1f, R8 ;  /* 0x0000001fff0b7819 */ /* 0x000fe40000011608 */
[----:B------:R-:W-:Y:S01]  /*1340*/  LEA.HI R6, R0, R0, RZ, 0x1 ;  /* 0x0000000000067211 */ /* 0x000fe200078f08ff */
[----:B------:R-:W-:Y:S01]  /*1350*/  IMAD R15, R15, -0x27, R7 ;  /* 0xffffffd90f0f7824 */ /* 0x000fe200078e0207 */
[----:B------:R-:W-:Y:S01]  /*1360*/  LEA.HI.SX32 R112, R37, R94, 0x1c ;  /* 0x0000005e25707211 */ /* 0x000fe200078fe2ff */
[--C-:B------:R-:W-:Y:S01]  /*1370*/  IMAD R94, R88, 0x4b0, R23.reuse ;  /* 0x000004b0585e7824 */ /* 0x100fe200078e0217 */
[----:B------:R-:W-:Y:S01]  /*1380*/  LEA.HI.SX32 R41, R41, R20, 0x1b ;  /* 0x0000001429297211 */ /* 0x000fe200078fdaff */
[----:B------:R-:W-:Y:S01]  /*1390*/  IMAD R20, R106, 0x4b0, R23 ;  /* 0x000004b06a147824 */ /* 0x000fe200078e0217 */
[----:B------:R-:W-:Y:S01]  /*13a0*/  LEA.HI.SX32 R13, R8, R11, 0x1b ;  /* 0x0000000b080d7211 */ /* 0x000fe200078fdaff */
[----:B------:R-:W-:Y:S01]  /*13b0*/  IMAD R0, R6, -0x3, R35 ;  /* 0xfffffffd06007824 */ /* 0x000fe200078e0223 */
[----:B------:R-:W-:Y:S01]  /*13c0*/  IADD3 R39, R3, 0x1260, RZ ;  /* 0x0000126003277810 */ /* 0x000fe20007ffe0ff */
[--C-:B------:R-:W-:Y:S01]  /*13d0*/  IMAD R11, R12, -0xd, R3.reuse ;  /* 0xfffffff30c0b7824 */ /* 0x100fe200078e0203 */
[----:B------:R-:W-:Y:S01]  /*13e0*/  HFMA2.MMA R37, -RZ, RZ, 0, 0 ;  /* 0x00000000ff257435 */ /* 0x000fe200000001ff */
[----:B------:R-:W-:Y:S01]  /*13f0*/  IMAD R23, R10, -0x5, R3 ;  /* 0xfffffffb0a177824 */ /* 0x000fe200078e0203 */
[C---:B------:R-:W-:Y:S01]  /*1400*/  LEA R7, R0.reuse, R0, 0x3 ;  /* 0x0000000000077211 */ /* 0x040fe200078e18ff */
[----:B------:R-:W-:Y:S01]  /*1410*/  IMAD R8, R0, 0x9, R11 ;  /* 0x0000000900087824 */ /* 0x000fe200078e020b */
[----:B------:R-:W-:Y:S01]  /*1420*/  HFMA2.MMA R35, -RZ, RZ, 0, 0 ;  /* 0x00000000ff237435 */ /* 0x000fe200000001ff */
[C---:B------:R-:W-:Y:S01]  /*1430*/  IMAD R23, R2.reuse, 0x4b0, R23 ;  /* 0x000004b002177824 */ /* 0x040fe200078e0217 */
[----:B------:R-:W-:Y:S01]  /*1440*/  MOV R61, RZ ;  /* 0x000000ff003d7202 */ /* 0x000fe20000000f00 */
[----:B------:R-:W-:Y:S01]  /*1450*/  IMAD R2, R2, -0x28, R3 ;  /* 0xffffffd802027824 */ /* 0x000fe200078e0203 */
[----:B------:R-:W-:Y:S01]  /*1460*/  IADD3 R8, R8, -0x2, RZ ;  /* 0xfffffffe08087810 */ /* 0x000fe20007ffe0ff */
[C---:B------:R-:W-:Y:S01]  /*1470*/  IMAD R11, R4.reuse, 0x2d9, R11 ;  /* 0x000002d9040b7824 */ /* 0x040fe200078e020b */
[----:B------:R-:W-:Y:S01]  /*1480*/  MOV R75, RZ ;  /* 0x000000ff004b7202 */ /* 0x000fe20000000f00 */
[----:B------:R-:W-:Y:S01]  /*1490*/  IMAD R4, R4, -0x27, R3 ;  /* 0xffffffd904047824 */ /* 0x000fe200078e0203 */
[----:B------:R-:W-:Y:S01]  /*14a0*/  ISETP.GT.U32.AND P0, PT, R8, 0x1a, PT ;  /* 0x0000001a0800780c */ /* 0x000fe20003f04070 */
[----:B------:R-:W-:Y:S01]  /*14b0*/  IMAD.HI R5, R2, 0x66666667, RZ ;  /* 0x6666666702057827 */ /* 0x000fe200078e02ff */
[----:B------:R-:W-:-:S02]  /*14c0*/  IADD3 R2, R21, -0x2, R7 ;  /* 0xfffffffe15027810 */ /* 0x000fc40007ffe007 */
[----:B------:R-:W-:Y:S01]  /*14d0*/  MOV R31, RZ ;  /* 0x000000ff001f7202 */ /* 0x000fe20000000f00 */
[----:B------:R-:W-:Y:S01]  /*14e0*/  IMAD.HI R4, R4, 0x4ec4ec4f, RZ ;  /* 0x4ec4ec4f04047827 */ /* 0x000fe200078e02ff */
[----:B------:R-:W-:Y:S02]  /*14f0*/  SHF.R.S32.HI R8, RZ, 0x1, R5 ;  /* 0x00000001ff087819 */ /* 0x000fe40000011405 */
[----:B------:R-:W-:Y:S01]  /*1500*/  ISETP.GT.U32.AND P1, PT, R2, 0x1a, PT ;  /* 0x0000001a0200780c */ /* 0x000fe20003f24070 */
[----:B------:R-:W-:Y:S01]  /*1510*/  IMAD R13, R13, -0x27, R9 ;  /* 0xffffffd90d0d7824 */ /* 0x000fe200078e0209 */
[----:B------:R-:W-:Y:S01]  /*1520*/  SHF.R.U32.HI R87, RZ, 0x1f, R4 ;  /* 0x0000001fff577819 */ /* 0x000fe20000011604 */
[C---:B------:R-:W-:Y:S01]  /*1530*/  IMAD R11, R6.reuse, 0x51, R11 ;  /* 0x00000051060b7824 */ /* 0x040fe200078e020b */
[----:B------:R-:W-:Y:S01]  /*1540*/  LEA.HI R8, R5, R8, RZ, 0x1 ;  /* 0x0000000805087211 */ /* 0x000fe200078f08ff */
[----:B------:R-:W-:Y:S01]  /*1550*/  IMAD R6, R6, 0x51, R7 ;  /* 0x0000005106067824 */ /* 0x000fe200078e0207 */
[----:B------:R-:W-:Y:S01]  /*1560*/  SHF.R.S32.HI R5, RZ, 0x1, R24 ;  /* 0x00000001ff057819 */ /* 0x000fe20000011418 */
[----:B------:R-:W-:Y:S01]  /*1570*/  IMAD.HI R13, R13, 0x4ec4ec4f, RZ ;  /* 0x4ec4ec4f0d0d7827 */ /* 0x000fe200078e02ff */
[----:B------:R-:W-:-:S02]  /*1580*/  LEA.HI.SX32 R87, R4, R87, 0x1e ;  /* 0x0000005704577211 */ /* 0x000fc400078ff2ff */
[----:B------:R-:W-:Y:S01]  /*1590*/  IADD3 R6, R6, -0x38, RZ ;  /* 0xffffffc806067810 */ /* 0x000fe20007ffe0ff */
[----:B------:R-:W-:Y:S01]  /*15a0*/  IMAD.HI R39, R39, 0x66666667, RZ ;  /* 0x6666666727277827 */ /* 0x000fe200078e02ff */
[----:B------:R-:W-:Y:S02]  /*15b0*/  IADD3 R7, R27, -0x2, R7 ;  /* 0xfffffffe1b077810 */ /* 0x000fe40007ffe007 */
[----:B------:R-:W-:Y:S01]  /*15c0*/  SHF.R.U32.HI R4, RZ, 0x1f, R13 ;  /* 0x0000001fff047819 */ /* 0x000fe2000001160d */
[----:B------:R-:W-:Y:S01]  /*15d0*/  IMAD R2, R0, 0x9, R19 ;  /* 0x0000000900027824 */ /* 0x000fe200078e0213 */
[----:B------:R-:W-:Y:S01]  /*15e0*/  SHF.R.U32.HI R118, RZ, 0x1f, R39 ;  /* 0x0000001fff767819 */ /* 0x000fe20000011627 */
[----:B------:R-:W-:Y:S01]  /*15f0*/  IMAD R32, R126, 0x4b0, R25 ;  /* 0x000004b07e207824 */ /* 0x000fe200078e0219 */
[----:B------:R-:W-:Y:S01]  /*1600*/  IADD3 R10, R6, R27, RZ ;  /* 0x0000001b060a7210 */ /* 0x000fe20007ffe0ff */
[----:B------:R-:W-:Y:S01]  /*1610*/  IMAD R126, R84, 0x4b0, R33 ;  /* 0x000004b0547e7824 */ /* 0x000fe200078e0221 */
[----:B------:R-:W-:Y:S01]  /*1620*/  IADD3 R21, R6, R21, RZ ;  /* 0x0000001506157210 */ /* 0x000fe20007ffe0ff */
[----:B------:R-:W-:Y:S01]  /*1630*/  IMAD.HI R15, R15, 0x4ec4ec4f, RZ ;  /* 0x4ec4ec4f0f0f7827 */ /* 0x000fe200078e02ff */
[----:B------:R-:W-:-:S02]  /*1640*/  LEA.HI R5, R24, R5, RZ, 0x1 ;  /* 0x0000000518057211 */ /* 0x000fc400078f08ff */
[----:B------:R-:W-:Y:S01]  /*1650*/  ISETP.GT.U32.AND P2, PT, R7, 0x1a, PT ;  /* 0x0000001a0700780c */ /* 0x000fe20003f44070 */
[----:B------:R-:W-:Y:S01]  /*1660*/  IMAD R26, R116, 0x4b0, R25 ;  /* 0x000004b0741a7824 */ /* 0x000fe200078e0219 */
[----:B------:R-:W-:Y:S01]  /*1670*/  IADD3 R6, R19, R6, RZ ;  /* 0x0000000613067210 */ /* 0x000fe20007ffe0ff */
[----:B------:R-:W-:Y:S01]  /*1680*/  IMAD R84, R8, 0x19, R23 ;  /* 0x0000001908547824 */ /* 0x000fe200078e0217 */
[----:B------:R-:W-:Y:S01]  /*1690*/  LEA.HI.SX32 R131, R13, R4, 0x1e ;  /* 0x000000040d837211 */ /* 0x000fe200078ff2ff */
[----:B------:R-:W-:Y:S01]  /*16a0*/  IMAD.HI R4, R3, 0x55555556, RZ ;  /* 0x5555555603047827 */ /* 0x000fe200078e02ff */
[----:B------:R-:W-:Y:S02]  /*16b0*/  LEA.HI.SX32 R122, R39, R118, 0x1c ;  /* 0x00000076277a7211 */ /* 0x000fe400078fe2ff */
[----:B------:R-:W-:Y:S01]  /*16c0*/  SHF.R.S32.HI R7, RZ, 0x1, R30 ;  /* 0x00000001ff077819 */ /* 0x000fe2000001141e */
[----:B------:R-:W-:Y:S01]  /*16d0*/  IMAD R14, R90, 0x4b0, R25 ;  /* 0x000004b05a0e7824 */ /* 0x000fe200078e0219 */
[----:B------:R-:W-:Y:S01]  /*16e0*/  SHF.R.S32.HI R9, RZ, 0x1, R36 ;  /* 0x00000001ff097819 */ /* 0x000fe20000011424 */
[----:B------:R-:W-:Y:S01]  /*16f0*/  IMAD R116, R92, 0x4b0, R29 ;  /* 0x000004b05c747824 */ /* 0x000fe200078e021d */
[----:B------:R-:W-:Y:S01]  /*1700*/  SHF.R.S32.HI R19, RZ, 0x1, R42 ;  /* 0x00000001ff137819 */ /* 0x000fe2000001142a */
[----:B------:R-:W-:Y:S01]  /*1710*/  IMAD R12, R96, 0x4b0, R33 ;  /* 0x000004b0600c7824 */ /* 0x000fe200078e0221 */
[----:B------:R-:W-:Y:S01]  /*1720*/  IADD3 R2, R2, -0x2, RZ ;  /* 0xfffffffe02027810 */ /* 0x000fe20007ffe0ff */
[C---:B------:R-:W-:Y:S01]  /*1730*/  IMAD R95, R5.reuse, 0x19, R98 ;  /* 0x00000019055f7824 */ /* 0x040fe200078e0262 */
[----:B------:R-:W-:Y:S01]  /*1740*/  SHF.R.U32.HI R8, RZ, 0x1f, R17 ;  /* 0x0000001fff087819 */ /* 0x000fe20000011611 */
[C---:B------:R-:W-:Y:S01]  /*1750*/  IMAD R88, R5.reuse, 0x19, R16 ;  /* 0x0000001905587824 */ /* 0x040fe200078e0210 */
[----:B------:R-:W-:Y:S01]  /*1760*/  LEA.HI R7, R30, R7, RZ, 0x1 ;  /* 0x000000071e077211 */ /* 0x000fe200078f08ff */
[C---:B------:R-:W-:Y:S01]  /*1770*/  IMAD R89, R5.reuse, 0x19, R46 ;  /* 0x0000001905597824 */ /* 0x040fe200078e022e */
[----:B------:R-:W-:Y:S01]  /*1780*/  LEA.HI R9, R36, R9, RZ, 0x1 ;  /* 0x0000000924097211 */ /* 0x000fe200078f08ff */
[C---:B------:R-:W-:Y:S01]  /*1790*/  IMAD R90, R5.reuse, 0x19, R54 ;  /* 0x00000019055a7824 */ /* 0x040fe200078e0236 */
[----:B------:R-:W-:Y:S01]  /*17a0*/  LEA.HI R19, R42, R19, RZ, 0x1 ;  /* 0x000000132a137211 */ /* 0x000fe200078f08ff */
[C---:B------:R-:W-:Y:S01]  /*17b0*/  IMAD R91, R5.reuse, 0x19, R62 ;  /* 0x00000019055b7824 */ /* 0x040fe200078e023e */
[----:B------:R-:W-:Y:S01]  /*17c0*/  LEA.HI R4, R4, R4, RZ, 0x1 ;  /* 0x0000000404047211 */ /* 0x000fe200078f08ff */
[C---:B------:R-:W-:Y:S01]  /*17d0*/  IMAD R92, R5.reuse, 0x19, R70 ;  /* 0x00000019055c7824 */ /* 0x040fe200078e0246 */
[----:B------:R-:W-:Y:S01]  /*17e0*/  ISETP.GT.U32.AND P3, PT, R2, 0x1a, PT ;  /* 0x0000001a0200780c */ /* 0x000fe20003f64070 */
[----:B------:R-:W-:Y:S01]  /*17f0*/  IMAD R93, R5, 0x19, R78 ;  /* 0x00000019055d7824 */ /* 0x000fe200078e024e */
[----:B------:R-:W-:Y:S01]  /*1800*/  LEA.HI.SX32 R135, R17, R8, 0x1e ;  /* 0x0000000811877211 */ /* 0x000fe200078ff2ff */
[C---:B------:R-:W-:Y:S01]  /*1810*/  IMAD R94, R5.reuse, 0x19, R94 ;  /* 0x00000019055e7824 */ /* 0x040fe200078e025e */
[----:B------:R-:W-:Y:S01]  /*1820*/  HFMA2.MMA R17, -RZ, RZ, 0, 0 ;  /* 0x00000000ff117435 */ /* 0x000fe200000001ff */
[C---:B------:R-:W-:Y:S01]  /*1830*/  IMAD R96, R5.reuse, 0x19, R20 ;  /* 0x0000001905607824 */ /* 0x040fe200078e0214 */
[----:B------:R-:W-:Y:S01]  /*1840*/  MOV R23, RZ ;  /* 0x000000ff00177202 */ /* 0x000fe20000000f00 */
[C---:B------:R-:W-:Y:S01]  /*1850*/  IMAD R97, R5.reuse, 0x19, R114 ;  /* 0x0000001905617824 */ /* 0x040fe200078e0272 */
[----:B------:R-:W-:Y:S01]  /*1860*/  MOV R27, RZ ;  /* 0x000000ff001b7202 */ /* 0x000fe20000000f00 */
[----:B------:R-:W-:Y:S01]  /*1870*/  IMAD R98, R5, 0x19, R124 ;  /* 0x0000001905627824 */ /* 0x000fe200078e027c */
[----:B------:R-:W-:Y:S01]  /*1880*/  MOV R5, 0x280 ;  /* 0x0000028000057802 */ /* 0x000fe20000000f00 */
[----:B------:R-:W-:Y:S01]  /*1890*/  IMAD R108, R108, 0x4b0, R25 ;  /* 0x000004b06c6c7824 */ /* 0x000fe200078e0219 */
[----:B------:R-:W-:Y:S01]  /*18a0*/  MOV R43, RZ ;  /* 0x000000ff002b7202 */ /* 0x000fe20000000f00 */
[----:B------:R-:W-:Y:S01]  /*18b0*/  IMAD R18, R102, 0x4b0, R29 ;  /* 0x000004b066127824 */ /* 0x000fe200078e021d */
[----:B------:R-:W-:Y:S01]  /*18c0*/  MOV R16, RZ ;  /* 0x000000ff00107202 */ /* 0x000fe20000000f00 */
[--C-:B------:R-:W-:Y:S01]  /*18d0*/  IMAD R76, R76, 0x4b0, R33.reuse ;  /* 0x000004b04c4c7824 */ /* 0x100fe200078e0221 */
[----:B------:R-:W-:Y:S01]  /*18e0*/  MOV R39, RZ ;  /* 0x000000ff00277202 */ /* 0x000fe20000000f00 */
[----:B------:R-:W-:-:S02]  /*18f0*/  IMAD R128, R104, 0x4b0, R33 ;  /* 0x000004b068807824 */ /* 0x000fc400078e0221 */
[--C-:B------:R-:W-:Y:S02]  /*1900*/  IMAD R22, R112, 0x4b0, R33.reuse ;  /* 0x000004b070167824 */ /* 0x100fe400078e0221 */
[----:B------:R-:W-:Y:S01]  /*1910*/  IMAD R130, R122, 0x4b0, R33 ;  /* 0x000004b07a827824 */ /* 0x000fe200078e0221 */
[----:B------:R-:W-:Y:S01]  /*1920*/  HFMA2.MMA R33, -RZ, RZ, 0, 0 ;  /* 0x00000000ff217435 */ /* 0x000fe200000001ff */
[----:B------:R-:W-:Y:S01]  /*1930*/  IMAD R85, R85, 0x2d9, R6 ;  /* 0x000002d955557824 */ /* 0x000fe200078e0206 */
[----:B------:R-:W-:Y:S01]  /*1940*/  SHF.R.U32.HI R6, RZ, 0x1f, R15 ;  /* 0x0000001fff067819 */ /* 0x000fe2000001160f */
[----:B------:R-:W-:Y:S02]  /*1950*/  IMAD R11, R0, 0x9, R11 ;  /* 0x00000009000b7824 */ /* 0x000fe400078e020b */
[--C-:B------:R-:W-:Y:S01]  /*1960*/  IMAD R28, R28, 0x4b0, R25.reuse ;  /* 0x000004b01c1c7824 */ /* 0x100fe200078e0219 */
[----:B------:R-:W-:Y:S01]  /*1970*/  LEA.HI.SX32 R133, R15, R6, 0x1e ;  /* 0x000000060f857211 */ /* 0x000fe200078ff2ff */
[--C-:B------:R-:W-:Y:S01]  /*1980*/  IMAD R48, R48, 0x4b0, R25.reuse ;  /* 0x000004b030307824 */ /* 0x100fe200078e0219 */
[----:B------:R-:W-:Y:S01]  /*1990*/  IADD3 R136, R11, -0x38, RZ ;  /* 0xffffffc80b887810 */ /* 0x000fe20007ffe0ff */
[----:B------:R-:W-:-:S02]  /*19a0*/  IMAD R56, R56, 0x4b0, R25 ;  /* 0x000004b038387824 */ /* 0x000fc400078e0219 */
[--C-:B------:R-:W-:Y:S02]  /*19b0*/  IMAD R64, R64, 0x4b0, R25.reuse ;  /* 0x000004b040407824 */ /* 0x100fe400078e0219 */
[--C-:B------:R-:W-:Y:S02]  /*19c0*/  IMAD R72, R72, 0x4b0, R25.reuse ;  /* 0x000004b048487824 */ /* 0x100fe400078e0219 */
[--C-:B------:R-:W-:Y:S02]  /*19d0*/  IMAD R80, R80, 0x4b0, R25.reuse ;  /* 0x000004b050507824 */ /* 0x100fe400078e0219 */
[----:B------:R-:W-:Y:S02]  /*19e0*/  IMAD R106, R100, 0x4b0, R25 ;  /* 0x000004b0646a7824 */ /* 0x000fe400078e0219 */
[----:B------:R-:W-:Y:S01]  /*19f0*/  IMAD R118, R110, 0x4b0, R29 ;  /* 0x000004b06e767824 */ /* 0x000fe200078e021d */
[----:B------:R-:W-:Y:S01]  /*1a00*/  HFMA2.MMA R29, -RZ, RZ, 0, 0 ;  /* 0x00000000ff1d7435 */ /* 0x000fe200000001ff */
[----:B------:R-:W-:Y:S01]  /*1a10*/  IMAD R2, R41, 0x2d9, R10 ;  /* 0x000002d929027824 */ /* 0x000fe200078e020a */
[----:B------:R-:W-:Y:S01]  /*1a20*/  HFMA2.MMA R41, -RZ, RZ, 0, 0 ;  /* 0x00000000ff297435 */ /* 0x000fe200000001ff */
[----:B------:R-:W-:-:S02]  /*1a30*/  IMAD R86, R86, 0x2d9, R21 ;  /* 0x000002d956567824 */ /* 0x000fc400078e0215 */
[----:B------:R-:W-:Y:S01]  /*1a40*/  IMAD R107, R7, 0x19, R108 ;  /* 0x00000019076b7824 */ /* 0x000fe200078e026c */
[----:B------:R-:W-:Y:S01]  /*1a50*/  CS2R R20, SRZ ;  /* 0x0000000000147805 */ /* 0x000fe2000001ff00 */
[C---:B------:R-:W-:Y:S02]  /*1a60*/  IMAD R117, R9.reuse, 0x19, R18 ;  /* 0x0000001909757824 */ /* 0x040fe400078e0212 */
[----:B------:R-:W-:Y:S02]  /*1a70*/  IMAD R119, R9, 0x19, R120 ;  /* 0x0000001909777824 */ /* 0x000fe400078e0278 */
[C---:B------:R-:W-:Y:S02]  /*1a80*/  IMAD R121, R19.reuse, 0x19, R40 ;  /* 0x0000001913797824 */ /* 0x040fe400078e0228 */
[C---:B------:R-:W-:Y:S02]  /*1a90*/  IMAD R122, R19.reuse, 0x19, R52 ;  /* 0x00000019137a7824 */ /* 0x040fe400078e0234 */
[----:B------:R-:W-:-:S02]  /*1aa0*/  IMAD R123, R19, 0x19, R60 ;  /* 0x00000019137b7824 */ /* 0x000fc400078e023c */
[C---:B------:R-:W-:Y:S02]  /*1ab0*/  IMAD R124, R19.reuse, 0x19, R68 ;  /* 0x00000019137c7824 */ /* 0x040fe400078e0244 */
[C---:B------:R-:W-:Y:S02]  /*1ac0*/  IMAD R125, R19.reuse, 0x19, R76 ;  /* 0x00000019137d7824 */ /* 0x040fe400078e024c */
[C---:B------:R-:W-:Y:S02]  /*1ad0*/  IMAD R126, R19.reuse, 0x19, R126 ;  /* 0x00000019137e7824 */ /* 0x040fe400078e027e */
[C---:B------:R-:W-:Y:S02]  /*1ae0*/  IMAD R127, R19.reuse, 0x19, R12 ;  /* 0x00000019137f7824 */ /* 0x040fe400078e020c */
[C---:B------:R-:W-:Y:S02]  /*1af0*/  IMAD R128, R19.reuse, 0x19, R128 ;  /* 0x0000001913807824 */ /* 0x040fe400078e0280 */
[----:B------:R-:W-:-:S02]  /*1b00*/  IMAD R129, R19, 0x19, R22 ;  /* 0x0000001913817824 */ /* 0x000fc400078e0216 */
[----:B------:R-:W-:Y:S02]  /*1b10*/  IMAD R130, R19, 0x19, R130 ;  /* 0x0000001913827824 */ /* 0x000fe400078e0282 */
[C---:B------:R-:W-:Y:S01]  /*1b20*/  IMAD R99, R7.reuse, 0x19, R28 ;  /* 0x0000001907637824 */ /* 0x040fe200078e021c */
[----:B------:R-:W-:Y:S01]  /*1b30*/  CS2R R18, SRZ ;  /* 0x0000000000127805 */ /* 0x000fe2000001ff00 */
[C---:B------:R-:W-:Y:S02]  /*1b40*/  IMAD R100, R7.reuse, 0x19, R48 ;  /* 0x0000001907647824 */ /* 0x040fe400078e0230 */
[C---:B------:R-:W-:Y:S02]  /*1b50*/  IMAD R101, R7.reuse, 0x19, R56 ;  /* 0x0000001907657824 */ /* 0x040fe400078e0238 */
[C---:B------:R-:W-:Y:S02]  /*1b60*/  IMAD R102, R7.reuse, 0x19, R64 ;  /* 0x0000001907667824 */ /* 0x040fe400078e0240 */
[----:B------:R-:W-:-:S02]  /*1b70*/  IMAD R103, R7, 0x19, R72 ;  /* 0x0000001907677824 */ /* 0x000fc400078e0248 */
[C---:B------:R-:W-:Y:S02]  /*1b80*/  IMAD R104, R7.reuse, 0x19, R80 ;  /* 0x0000001907687824 */ /* 0x040fe400078e0250 */
[C---:B------:R-:W-:Y:S02]  /*1b90*/  IMAD R105, R7.reuse, 0x19, R14 ;  /* 0x0000001907697824 */ /* 0x040fe400078e020e */
[C---:B------:R-:W-:Y:S02]  /*1ba0*/  IMAD R106, R7.reuse, 0x19, R106 ;  /* 0x00000019076a7824 */ /* 0x040fe400078e026a */
[C---:B------:R-:W-:Y:S02]  /*1bb0*/  IMAD R108, R7.reuse, 0x19, R26 ;  /* 0x00000019076c7824 */ /* 0x040fe400078e021a */
[----:B------:R-:W-:Y:S02]  /*1bc0*/  IMAD R109, R7, 0x19, R32 ;  /* 0x00000019076d7824 */ /* 0x000fe400078e0220 */
[----:B------:R-:W-:-:S02]  /*1bd0*/  IMAD R110, R9, 0x19, R34 ;  /* 0x00000019096e7824 */ /* 0x000fc400078e0222 */
[C---:B------:R-:W-:Y:S02]  /*1be0*/  IMAD R111, R9.reuse, 0x19, R50 ;  /* 0x00000019096f7824 */ /* 0x040fe400078e0232 */
[C---:B------:R-:W-:Y:S02]  /*1bf0*/  IMAD R112, R9.reuse, 0x19, R58 ;  /* 0x0000001909707824 */ /* 0x040fe400078e023a */
[C---:B------:R-:W-:Y:S02]  /*1c00*/  IMAD R113, R9.reuse, 0x19, R66 ;  /* 0x0000001909717824 */ /* 0x040fe400078e0242 */
[C---:B------:R-:W-:Y:S02]  /*1c10*/  IMAD R114, R9.reuse, 0x19, R74 ;  /* 0x0000001909727824 */ /* 0x040fe400078e024a */
[C---:B------:R-:W-:Y:S02]  /*1c20*/  IMAD R115, R9.reuse, 0x19, R82 ;  /* 0x0000001909737824 */ /* 0x040fe400078e0252 */
[----:B------:R-:W-:-:S02]  /*1c30*/  IMAD R116, R9, 0x19, R116 ;  /* 0x0000001909747824 */ /* 0x000fc400078e0274 */
[C---:B------:R-:W-:Y:S02]  /*1c40*/  IMAD R118, R9.reuse, 0x19, R118 ;  /* 0x0000001909767824 */ /* 0x040fe400078e0276 */
[----:B------:R-:W-:Y:S02]  /*1c50*/  IMAD R120, R9, 0x19, R38 ;  /* 0x0000001909787824 */ /* 0x000fe400078e0226 */
[C---:B------:R-:W-:Y:S02]  /*1c60*/  IMAD R132, R4.reuse, R5, 0x4e0 ;  /* 0x000004e004847424 */ /* 0x040fe400078e0205 */
[----:B------:R-:W-:-:S02]  /*1c70*/  IMAD R134, R4, -0x3, R3 ;  /* 0xfffffffd04867824 */ /* 0x000fc400078e0203 */
.L_x_9:
[----:B------:R-:W-:Y:S01]  /*1c80*/  MOV R138, RZ ;  /* 0x000000ff008a7202 */ /* 0x000fe20000000f00 */
[C---:B------:R-:W-:Y:S02]  /*1c90*/  IMAD R139, R137.reuse, 0x16c8, R136 ;  /* 0x000016c8898b7824 */ /* 0x040fe400078e0288 */
[C---:B------:R-:W-:Y:S02]  /*1ca0*/  IMAD R140, R137.reuse, 0x16c8, R85 ;  /* 0x000016c8898c7824 */ /* 0x040fe400078e0255 */
[----:B------:R-:W-:-:S02]  /*1cb0*/  IMAD R141, R137, 0x16c8, R86 ;  /* 0x000016c8898d7824 */ /* 0x000fc400078e0256 */
[C---:B------:R-:W-:Y:S02]  /*1cc0*/  IMAD R142, R137.reuse, 0x16c8, R2 ;  /* 0x000016c8898e7824 */ /* 0x040fe400078e0202 */
[----:B------:R-:W-:-:S02]  /*1cd0*/  IMAD R143, R137, 0xc8, R120 ;  /* 0x000000c8898f7824 */ /* 0x000fc400078e0278 */
.L_x_7:
[----:B------:R-:W0:Y:S01]  /*1ce0*/  S2R R144, SR_CTAID.X ;  /* 0x0000000000907919 */ /* 0x000e220000002500 */
[----:B------:R-:W-:Y:S01]  /*1cf0*/  HFMA2.MMA R10, -RZ, RZ, 0, 0 ;  /* 0x00000000ff0a7435 */ /* 0x000fe200000001ff */
[----:B------:R-:W-:Y:S01]  /*1d00*/  MOV R12, RZ ;  /* 0x000000ff000c7202 */ /* 0x000fe20000000f00 */
[----:B------:R-:W-:Y:S01]  /*1d10*/  HFMA2.MMA R14, -RZ, RZ, 0, 0 ;  /* 0x00000000ff0e7435 */ /* 0x000fe200000001ff */
[----:B------:R-:W-:Y:S06]  /*1d20*/  BAR.SYNC 0x0 ;  /* 0x0000000000007b1d */ /* 0x000fec0000000000 */
[----:B0-----:R-:W-:-:S02]  /*1d30*/  IADD3 R5, R87, R144, -R0 ;  /* 0x0000009057057210 */ /* 0x001fc40007ffe800 */
[-CC-:B------:R-:W-:Y:S02]  /*1d40*/  IADD3 R7, R131, R144.reuse, -R0.reuse ;  /* 0x0000009083077210 */ /* 0x180fe40007ffe800 */
[----:B------:R-:W-:Y:S02]  /*1d50*/  IADD3 R9, R133, R144, -R0 ;  /* 0x0000009085097210 */ /* 0x000fe40007ffe800 */
[--C-:B------:R-:W-:Y:S02]  /*1d60*/  IADD3 R5, R5, -0x2, R138.reuse ;  /* 0xfffffffe05057810 */ /* 0x100fe40007ffe08a */
[--C-:B------:R-:W-:Y:S02]  /*1d70*/  IADD3 R7, R7, -0x2, R138.reuse ;  /* 0xfffffffe07077810 */ /* 0x100fe40007ffe08a */
[----:B------:R-:W-:Y:S02]  /*1d80*/  IADD3 R9, R9, -0x2, R138 ;  /* 0xfffffffe09097810 */ /* 0x000fe40007ffe08a */
[----:B------:R-:W-:-:S02]  /*1d90*/  ISETP.GT.U32.OR P4, PT, R5, 0x1a, P0 ;  /* 0x0000001a0500780c */ /* 0x000fc40000784470 */
[----:B------:R-:W-:Y:S02]  /*1da0*/  ISETP.GT.U32.OR P5, PT, R7, 0x1a, P3 ;  /* 0x0000001a0700780c */ /* 0x000fe40001fa4470 */
[----:B------:R-:W-:-:S09]  /*1db0*/  ISETP.GT.U32.OR P6, PT, R9, 0x1a, P1 ;  /* 0x0000001a0900780c */ /* 0x000fd20000fc4470 */
[-C--:B------:R-:W-:Y:S02]  /*1dc0*/  @!P4 IADD3 R4, R87, R138.reuse, RZ ;  /* 0x0000008a5704c210 */ /* 0x080fe40007ffe0ff */
[-C--:B------:R-:W-:Y:S02]  /*1dd0*/  @!P5 IADD3 R5, R131, R138.reuse, RZ ;  /* 0x0000008a8305d210 */ /* 0x080fe40007ffe0ff */
[----:B------:R-:W-:Y:S01]  /*1de0*/  @!P6 IADD3 R8, R133, R138, RZ ;  /* 0x0000008a8508e210 */ /* 0x000fe20007ffe0ff */
[----:B------:R-:W-:Y:S01]  /*1df0*/  @!P4 IMAD R4, R4, 0x1b, R139 ;  /* 0x0000001b0404c824 */ /* 0x000fe200078e028b */
[----:B------:R-:W-:Y:S01]  /*1e00*/  @!P4 MOV R7, 0x4 ;  /* 0x000000040007c802 */ /* 0x000fe20000000f00 */
[----:B------:R-:W-:Y:S01]  /*1e10*/  @!P5 IMAD R6, R5, 0x1b, R140 ;  /* 0x0000001b0506d824 */ /* 0x000fe200078e028c */
[----:B------:R-:W-:Y:S01]  /*1e20*/  @!P5 MOV R9, 0x4 ;  /* 0x000000040009d802 */ /* 0x000fe20000000f00 */
[----:B------:R-:W-:Y:S01]  /*1e30*/  @!P6 IMAD R8, R8, 0x1b, R141 ;  /* 0x0000001b0808e824 */ /* 0x000fe200078e028d */
[----:B------:R-:W-:Y:S01]  /*1e40*/  @!P6 MOV R11, 0x4 ;  /* 0x00000004000be802 */ /* 0x000fe20000000f00 */
[----:B------:R-:W-:-:S04]  /*1e50*/  @!P4 IMAD.WIDE R4, R4, R7, c[0x0][0x160] ;  /* 0x000058000404c625 */ /* 0x000fc800078e0207 */
[----:B------:R-:W-:Y:S01]  /*1e60*/  @!P5 IMAD.WIDE R6, R6, R9, c[0x0][0x160] ;  /* 0x000058000606d625 */ /* 0x000fe200078e0209 */
[----:B------:R-:W2:Y:S03]  /*1e70*/  @!P4 LDG.E.CONSTANT R10, [R4.64] ;  /* 0x00000004040ac981 */ /* 0x000ea6000c1e9900 */
[----:B------:R-:W-:Y:S01]  /*1e80*/  @!P6 IMAD.WIDE R8, R8, R11, c[0x0][0x160] ;  /* 0x000058000808e625 */ /* 0x000fe200078e020b */
[----:B------:R-:W3:Y:S04]  /*1e90*/  @!P5 LDG.E.CONSTANT R12, [R6.64] ;  /* 0x00000004060cd981 */ /* 0x000ee8000c1e9900 */
[----:B------:R-:W4:Y:S01]  /*1ea0*/  @!P6 LDG.E.CONSTANT R14, [R8.64] ;  /* 0x00000004080ee981 */ /* 0x000f22000c1e9900 */
[----:B------:R-:W-:Y:S01]  /*1eb0*/  ISETP.GT.AND P4, PT, R3, 0x17, PT ;  /* 0x000000170300780c */ /* 0x000fe20003f84270 */
[----:B------:R-:W-:Y:S02]  /*1ec0*/  BSSY B0, `(.L_x_0) ;  /* 0x0000012000007945 */ /* 0x000fe40003800000 */
[----:B--2---:R0:W-:Y:S04]  /*1ed0*/  STS [R3.X4], R10 ;  /* 0x0000000a03007388 */ /* 0x0041e80000004800 */
[----:B---3--:R0:W-:Y:S04]  /*1ee0*/  STS [R3.X4+0x180], R12 ;  /* 0x0001800c03007388 */ /* 0x0081e80000004800 */
[----:B----4-:R0:W-:Y:S02]  /*1ef0*/  STS [R3.X4+0x300], R14 ;  /* 0x0003000e03007388 */ /* 0x0101e40000004800 */
[----:B------:R-:W-:Y:S05]  /*1f00*/  @P4 BRA `(.L_x_1) ;  /* 0x000000d000004947 */ /* 0x000fea0003800000 */
[----:B------:R-:W-:Y:S01]  /*1f10*/  IADD3 R5, R135, R144, -R0 ;  /* 0x0000009087057210 */ /* 0x000fe20007ffe800 */
[----:B------:R-:W-:Y:S01]  /*1f20*/  BSSY B1, `(.L_x_2) ;  /* 0x000000a000017945 */ /* 0x000fe20003800000 */
[----:B------:R-:W-:-:S02]  /*1f30*/  MOV R4, RZ ;  /* 0x000000ff00047202 */ /* 0x000fc40000000f00 */
[----:B------:R-:W-:-:S04]  /*1f40*/  IADD3 R5, R5, -0x2, R138 ;  /* 0xfffffffe05057810 */ /* 0x000fc80007ffe08a */
[----:B------:R-:W-:-:S13]  /*1f50*/  ISETP.GT.U32.OR P4, PT, R5, 0x1a, P2 ;  /* 0x0000001a0500780c */ /* 0x000fda0001784470 */
[----:B------:R-:W-:Y:S05]  /*1f60*/  @P4 BRA `(.L_x_3) ;  /* 0x0000005000004947 */ /* 0x000fea0003800000 */
[----:B------:R-:W-:Y:S02]  /*1f70*/  IADD3 R5, R135, R138, RZ ;  /* 0x0000008a87057210 */ /* 0x000fe40007ffe0ff */
[----:B------:R-:W-:-:S03]  /*1f80*/  MOV R4, 0x4 ;  /* 0x0000000400047802 */ /* 0x000fc60000000f00 */
[----:B------:R-:W-:-:S04]  /*1f90*/  IMAD R5, R5, 0x1b, R142 ;  /* 0x0000001b05057824 */ /* 0x000fc800078e028e */
[----:B------:R-:W-:-:S06]  /*1fa0*/  IMAD.WIDE R4, R5, R4, c[0x0][0x160] ;  /* 0x0000580005047625 */ /* 0x000fcc00078e0204 */
[----:B------:R1:W5:Y:S02]  /*1fb0*/  LDG.E.CONSTANT R4, [R4.64] ;  /* 0x0000000404047981 */ /* 0x000364000c1e9900 */
.L_x_3:
[----:B------:R-:W-:Y:S05]  /*1fc0*/  BSYNC B1 ;  /* 0x0000000000017941 */ /* 0x000fea0003800000 */
.L_x_2:
[----:B-----5:R2:W-:Y:S02]  /*1fd0*/  STS [R3.X4+0x480], R4 ;  /* 0x0004800403007388 */ /* 0x0205e40000004800 */
.L_x_1:
[----:B------:R-:W-:Y:S05]  /*1fe0*/  BSYNC B0 ;  /* 0x0000000000007941 */ /* 0x000fea0003800000 */
.L_x_0:
[----:B------:R-:W-:Y:S01]  /*1ff0*/  HFMA2.MMA R145, -RZ, RZ, 0, 2.384185791015625e-07 ;  /* 0x00000004ff917435 */ /* 0x000fe200000001ff */
[C---:B-1----:R-:W-:Y:S02]  /*2000*/  IMAD R5, R137.reuse, 0xc8, R84 ;  /* 0x000000c889057824 */ /* 0x042fe400078e0254 */
[C---:B------:R-:W-:Y:S02]  /*2010*/  IMAD R7, R137.reuse, 0xc8, R88 ;  /* 0x000000c889077824 */ /* 0x040fe400078e0258 */
[C---:B------:R-:W-:Y:S02]  /*2020*/  IMAD R13, R137.reuse, 0xc8, R121 ;  /* 0x000000c8890d7824 */ /* 0x040fe400078e0279 */
[----:B--2---:R-:W-:Y:S02]  /*2030*/  IMAD R4, R138, 0x5, R5 ;  /* 0x000000058a047824 */ /* 0x004fe400078e0205 */
[C---:B------:R-:W-:Y:S02]  /*2040*/  IMAD R9, R137.reuse, 0xc8, R99 ;  /* 0x000000c889097824 */ /* 0x040fe400078e0263 */
[----:B------:R-:W-:-:S02]  /*2050*/  IMAD R11, R137, 0xc8, R110 ;  /* 0x000000c8890b7824 */ /* 0x000fc400078e026e */
[C---:B------:R-:W-:Y:S02]  /*2060*/  IMAD R6, R138.reuse, 0x5, R7 ;  /* 0x000000058a067824 */ /* 0x040fe400078e0207 */
[----:B------:R-:W-:Y:S02]  /*2070*/  IMAD R48, R138, 0x5, R13 ;  /* 0x000000058a307824 */ /* 0x000fe400078e020d */
[----:B------:R-:W-:Y:S02]  /*2080*/  IMAD R13, R137, 0xc8, R111 ;  /* 0x000000c8890d7824 */ /* 0x000fe400078e026f */
[----:B------:R-:W-:-:S04]  /*2090*/  IMAD.WIDE R4, R4, R145, c[0x0][0x168] ;  /* 0x00005a0004047625 */ /* 0x000fc800078e0291 */
[C---:B------:R-:W-:Y:S01]  /*20a0*/  IMAD R44, R138.reuse, 0x5, R9 ;  /* 0x000000058a2c7824 */ /* 0x040fe200078e0209 */
[----:B0-----:R0:W2:Y:S01]  /*20b0*/  LDG.E.CONSTANT R14, [R4.64] ;  /* 0x00000004040e7981 */ /* 0x0010a2000c1e9900 */
[----:B------:R-:W-:Y:S02]  /*20c0*/  IMAD R46, R138, 0x5, R11 ;  /* 0x000000058a2e7824 */ /* 0x000fe400078e020b */
[----:B------:R-:W-:Y:S01]  /*20d0*/  IMAD.WIDE R6, R6, R145, c[0x0][0x168] ;  /* 0x00005a0006067625 */ /* 0x000fe200078e0291 */
[----:B------:R0:W3:Y:S03]  /*20e0*/  LDG.E.CONSTANT R26, [R4.64+0xe100] ;  /* 0x00e10004041a7981 */ /* 0x0000e6000c1e9900 */
[C---:B------:R-:W-:Y:S01]  /*20f0*/  IMAD R9, R137.reuse, 0xc8, R89 ;  /* 0x000000c889097824 */ /* 0x040fe200078e0259 */
[----:B------:R0:W4:Y:S01]  /*2100*/  LDG.E.CONSTANT R22, [R4.64+0x1c200] ;  /* 0x01c2000404167981 */ /* 0x000122000c1e9900 */
[----:B------:R-:W-:-:S02]  /*2110*/  IMAD R11, R137, 0xc8, R100 ;  /* 0x000000c8890b7824 */ /* 0x000fc400078e0264 */
[-C--:B------:R-:W-:Y:S01]  /*2120*/  IMAD.WIDE R48, R48, R145.reuse, c[0x0][0x168] ;  /* 0x00005a0030307625 */ /* 0x080fe200078e0291 */
[----:B------:R0:W5:Y:S03]  /*2130*/  LDG.E.CONSTANT R24, [R4.64+0x2a300] ;  /* 0x02a3000404187981 */ /* 0x000166000c1e9900 */
[----:B------:R-:W-:Y:S01]  /*2140*/  IMAD R54, R138, 0x5, R13 ;  /* 0x000000058a367824 */ /* 0x000fe200078e020d */
[----:B------:R0:W2:Y:S01]  /*2150*/  LDG.E.CONSTANT R28, [R4.64+0x38400] ;  /* 0x03840004041c7981 */ /* 0x0000a2000c1e9900 */
[----:B------:R-:W-:Y:S02]  /*2160*/  IMAD R13, R137, 0xc8, R102 ;  /* 0x000000c8890d7824 */ /* 0x000fe400078e0266 */
[-C--:B------:R-:W-:Y:S01]  /*2170*/  IMAD.WIDE R44, R44, R145.reuse, c[0x0][0x168] ;  /* 0x00005a002c2c7625 */ /* 0x080fe200078e0291 */
[----:B------:R0:W2:Y:S03]  /*2180*/  LDG.E.CONSTANT R30, [R4.64+0x46500] ;  /* 0x04650004041e7981 */ /* 0x0000a6000c1e9900 */
[----:B------:R-:W-:Y:S01]  /*2190*/  IMAD.WIDE R46, R46, R145, c[0x0][0x168] ;  /* 0x00005a002e2e7625 */ /* 0x000fe200078e0291 */
[----:B------:R0:W2:Y:S03]  /*21a0*/  LDG.E.CONSTANT R32, [R4.64+0x54600] ;  /* 0x0546000404207981 */ /* 0x0000a6000c1e9900 */
[C---:B------:R-:W-:Y:S01]  /*21b0*/  IMAD R50, R138.reuse, 0x5, R9 ;  /* 0x000000058a327824 */ /* 0x040fe200078e0209 */
[----:B------:R0:W2:Y:S01]  /*21c0*/  LDG.E.CONSTANT R34, [R4.64+0x62700] ;  /* 0x0627000404227981 */ /* 0x0000a2000c1e9900 */
[----:B------:R-:W-:-:S03]  /*21d0*/  IMAD R52, R138, 0x5, R11 ;  /* 0x000000058a347824 */ /* 0x000fc600078e020b */
[----:B------:R0:W2:Y:S01]  /*21e0*/  LDG.E.CONSTANT R36, [R4.64+0x70800] ;  /* 0x0708000404247981 */ /* 0x0000a2000c1e9900 */
[----:B------:R-:W-:-:S03]  /*21f0*/  IMAD R15, R137, 0xc8, R122 ;  /* 0x000000c8890f7824 */ /* 0x000fc600078e027a */
[----:B------:R0:W2:Y:S01]  /*2200*/  LDG.E.CONSTANT R38, [R4.64+0x7e900] ;  /* 0x07e9000404267981 */ /* 0x0000a2000c1e9900 */
[----:B------:R-:W-:-:S03]  /*2210*/  IMAD R9, R137, 0xc8, R123 ;  /* 0x000000c889097824 */ /* 0x000fc600078e027b */
[----:B------:R0:W2:Y:S01]  /*2220*/  LDG.E.CONSTANT R40, [R4.64+0x8ca00] ;  /* 0x08ca000404287981 */ /* 0x0000a2000c1e9900 */
[----:B------:R-:W-:-:S03]  /*2230*/  IMAD R11, R137, 0xc8, R91 ;  /* 0x000000c8890b7824 */ /* 0x000fc600078e025b */
[----:B------:R1:W2:Y:S01]  /*2240*/  LDG.E.CONSTANT R42, [R6.64] ;  /* 0x00000004062a7981 */ /* 0x0002a2000c1e9900 */
[C---:B------:R-:W-:Y:S02]  /*2250*/  IMAD R25, R137.reuse, 0xc8, R90 ;  /* 0x000000c889197824 */ /* 0x040fe400078e025a */
[----:B------:R-:W-:Y:S01]  /*2260*/  IMAD R12, R138, 0x5, R13 ;  /* 0x000000058a0c7824 */ /* 0x000fe200078e020d */
[----:B------:R1:W3:Y:S01]  /*2270*/  LDG.E.CONSTANT R48, [R48.64] ;  /* 0x0000000430307981 */ /* 0x0002e2000c1e9900 */
[----:B0-----:R-:W-:-:S03]  /*2280*/  IMAD R5, R137, 0xc8, R101 ;  /* 0x000000c889057824 */ /* 0x001fc600078e0265 */
[----:B------:R0:W4:Y:S01]  /*2290*/  LDG.E.CONSTANT R44, [R44.64] ;  /* 0x000000042c2c7981 */ /* 0x000122000c1e9900 */
[C---:B-1----:R-:W-:Y:S02]  /*22a0*/  IMAD R7, R137.reuse, 0xc8, R112 ;  /* 0x000000c889077824 */ /* 0x042fe400078e0270 */
[C---:B------:R-:W-:Y:S01]  /*22b0*/  IMAD R4, R138.reuse, 0x5, R5 ;  /* 0x000000058a047824 */ /* 0x040fe200078e0205 */
[----:B------:R1:W5:Y:S01]  /*22c0*/  LDG.E.CONSTANT R46, [R46.64] ;  /* 0x000000042e2e7981 */ /* 0x000362000c1e9900 */
[----:B------:R-:W-:Y:S02]  /*22d0*/  IMAD R49, R137, 0xc8, R114 ;  /* 0x000000c889317824 */ /* 0x000fe400078e0272 */
[C---:B------:R-:W-:Y:S02]  /*22e0*/  IMAD R56, R138.reuse, 0x5, R15 ;  /* 0x000000058a387824 */ /* 0x040fe400078e020f */
[C---:B------:R-:W-:Y:S02]  /*22f0*/  IMAD R6, R138.reuse, 0x5, R7 ;  /* 0x000000058a067824 */ /* 0x040fe400078e0207 */
[----:B------:R-:W-:-:S02]  /*2300*/  IMAD R8, R138, 0x5, R9 ;  /* 0x000000058a087824 */ /* 0x000fc400078e0209 */
[C---:B------:R-:W-:Y:S02]  /*2310*/  IMAD R10, R138.reuse, 0x5, R11 ;  /* 0x000000058a0a7824 */ /* 0x040fe400078e020b */
[----:B------:R-:W-:Y:S02]  /*2320*/  IMAD R58, R138, 0x5, R25 ;  /* 0x000000058a3a7824 */ /* 0x000fe400078e0219 */
[----:B------:R-:W-:-:S04]  /*2330*/  IMAD.WIDE R12, R12, R145, c[0x0][0x168] ;  /* 0x00005a000c0c7625 */ /* 0x000fc800078e0291 */
[C---:B------:R-:W-:Y:S01]  /*2340*/  IMAD R15, R137.reuse, 0xc8, R113 ;  /* 0x000000c8890f7824 */ /* 0x040fe200078e0271 */
[----:B------:R1:W5:Y:S01]  /*2350*/  LDG.E.CONSTANT R68, [R12.64] ;  /* 0x000000040c447981 */ /* 0x000362000c1e9900 */
[C---:B------:R-:W-:Y:S02]  /*2360*/  IMAD R25, R137.reuse, 0xc8, R124 ;  /* 0x000000c889197824 */ /* 0x040fe400078e027c */
[C---:B0-----:R-:W-:Y:S02]  /*2370*/  IMAD R45, R137.reuse, 0xc8, R92 ;  /* 0x000000c8892d7824 */ /* 0x041fe400078e025c */
[----:B-1----:R-:W-:Y:S02]  /*2380*/  IMAD R47, R137, 0xc8, R103 ;  /* 0x000000c8892f7824 */ /* 0x002fe400078e0267 */
[----:B------:R-:W-:-:S04]  /*2390*/  IMAD.WIDE R4, R4, R145, c[0x0][0x168] ;  /* 0x00005a0004047625 */ /* 0x000fc800078e0291 */
[----:B------:R-:W-:Y:S01]  /*23a0*/  IMAD R78, R138, 0x5, R49 ;  /* 0x000000058a4e7824 */ /* 0x000fe200078e0231 */
[----:B------:R0:W5:Y:S01]  /*23b0*/  LDG.E.CONSTANT R60, [R4.64] ;  /* 0x00000004043c7981 */ /* 0x000162000c1e9900 */
[----:B------:R-:W-:-:S04]  /*23c0*/  IMAD.WIDE R6, R6, R145, c[0x0][0x168] ;  /* 0x00005a0006067625 */ /* 0x000fc800078e0291 */
[-C--:B------:R-:W-:Y:S01]  /*23d0*/  IMAD.WIDE R8, R8, R145.reuse, c[0x0][0x168] ;  /* 0x00005a0008087625 */ /* 0x080fe200078e0291 */
[----:B------:R1:W5:Y:S03]  /*23e0*/  LDG.E.CONSTANT R62, [R6.64] ;  /* 0x00000004063e7981 */ /* 0x000366000c1e9900 */
[----:B------:R-:W-:Y:S01]  /*23f0*/  IMAD.WIDE R10, R10, R145, c[0x0][0x168] ;  /* 0x00005a000a0a7625 */ /* 0x000fe200078e0291 */
[----:B------:R0:W5:Y:S03]  /*2400*/  LDG.E.CONSTANT R64, [R8.64] ;  /* 0x0000000408407981 */ /* 0x000166000c1e9900 */
[----:B------:R-:W-:Y:S01]  /*2410*/  IMAD R70, R138, 0x5, R15 ;  /* 0x000000058a467824 */ /* 0x000fe200078e020f */
[----:B------:R0:W5:Y:S01]  /*2420*/  LDG.E.CONSTANT R66, [R10.64] ;  /* 0x000000040a427981 */ /* 0x000162000c1e9900 */
[----:B------:R-:W-:-:S02]  /*2430*/  IMAD R49, R137, 0xc8, R126 ;  /* 0x000000c889317824 */ /* 0x000fc400078e027e */
[C---:B------:R-:W-:Y:S02]  /*2440*/  IMAD R72, R138.reuse, 0x5, R25 ;  /* 0x000000058a487824 */ /* 0x040fe400078e0219 */
[C---:B------:R-:W-:Y:S02]  /*2450*/  IMAD R74, R138.reuse, 0x5, R45 ;  /* 0x000000058a4a7824 */ /* 0x040fe400078e022d */
[----:B------:R-:W-:Y:S02]  /*2460*/  IMAD R76, R138, 0x5, R47 ;  /* 0x000000058a4c7824 */ /* 0x000fe400078e022f */
[----:B------:R-:W-:-:S04]  /*2470*/  IMAD.WIDE R12, R78, R145, c[0x0][0x168] ;  /* 0x00005a004e0c7625 */ /* 0x000fc800078e0291 */
[C---:B------:R-:W-:Y:S01]  /*2480*/  IMAD R15, R137.reuse, 0xc8, R125 ;  /* 0x000000c8890f7824 */ /* 0x040fe200078e027d */
[----:B------:R1:W5:Y:S01]  /*2490*/  LDG.E.CONSTANT R78, [R12.64] ;  /* 0x000000040c4e7981 */ /* 0x000362000c1e9900 */
[C---:B------:R-:W-:Y:S02]  /*24a0*/  IMAD R25, R137.reuse, 0xc8, R93 ;  /* 0x000000c889197824 */ /* 0x040fe400078e025d */
[C---:B------:R-:W-:Y:S02]  /*24b0*/  IMAD R45, R137.reuse, 0xc8, R104 ;  /* 0x000000c8892d7824 */ /* 0x040fe400078e0268 */
[----:B------:R-:W-:Y:S02]  /*24c0*/  IMAD R47, R137, 0xc8, R115 ;  /* 0x000000c8892f7824 */ /* 0x000fe400078e0273 */
[----:B0-----:R-:W-:-:S04]  /*24d0*/  IMAD.WIDE R4, R70, R145, c[0x0][0x168] ;  /* 0x00005a0046047625 */ /* 0x001fc800078e0291 */
[----:B------:R-:W-:Y:S01]  /*24e0*/  IMAD R150, R138, 0x5, R49 ;  /* 0x000000058a967824 */ /* 0x000fe200078e0231 */
[----:B------:R0:W5:Y:S01]  /*24f0*/  LDG.E.CONSTANT R70, [R4.64] ;  /* 0x0000000404467981 */ /* 0x000162000c1e9900 */
[----:B-1----:R-:W-:-:S04]  /*2500*/  IMAD.WIDE R6, R72, R145, c[0x0][0x168] ;  /* 0x00005a0048067625 */ /* 0x002fc800078e0291 */
        /* <DEDUP_REMOVED lines=31> */
[----:B------:R-:W-:Y:S01]  /*2700*/  IMAD R15, R137, 0xc8, R106 ;  /* 0x000000c8890f7824 */ /* 0x000fe200078e026a */
[----:B------:R-:W-:Y:S01]  /*2710*/  ISETP.GT.AND P4, PT, R3, 0x1f, PT ;  /* 0x0000001f0300780c */ /* 0x000fe20003f84270 */
[C---:B------:R-:W-:Y:S01]  /*2720*/  IMAD R25, R137.reuse, 0xc8, R117 ;  /* 0x000000c889197824 */ /* 0x040fe200078e0275 */
[----:B------:R1:W5:Y:S01]  /*2730*/  LDG.E.CONSTANT R160, [R12.64] ;  /* 0x000000040ca07981 */ /* 0x000362000c1e9900 */
        /* <DEDUP_REMOVED lines=10> */
[C---:B------:R-:W-:Y:S01]  /*27e0*/  IMAD R162, R138.reuse, 0x5, R15 ;  /* 0x000000058aa27824 */ /* 0x040fe200078e020f */
[----:B------:R0:W5:Y:S01]  /*27f0*/  LDG.E.CONSTANT R158, [R10.64] ;  /* 0x000000040a9e7981 */ /* 0x000162000c1e9900 */
[----:B------:R-:W-:-:S02]  /*2800*/  IMAD R164, R138, 0x5, R25 ;  /* 0x000000058aa47824 */ /* 0x000fc400078e0219 */
        /* <DEDUP_REMOVED lines=9> */
[-C--:B-1----:R-:W-:Y:S01]  /*28a0*/  IMAD.WIDE R6, R164, R145.reuse, c[0x0][0x168] ;  /* 0x00005a00a4067625 */ /* 0x082fe200078e0291 */
[----:B------:R0:W5:Y:S03]  /*28b0*/  LDG.E.CONSTANT R162, [R4.64] ;  /* 0x0000000404a27981 */ /* 0x000166000c1e9900 */
        /* <DEDUP_REMOVED lines=9> */
[C---:B------:R-:W-:Y:S02]  /*2950*/  IMAD R13, R137.reuse, 0xc8, R119 ;  /* 0x000000c8890d7824 */ /* 0x040fe400078e0277 */
[C---:B------:R-:W-:Y:S02]  /*2960*/  IMAD R15, R137.reuse, 0xc8, R130 ;  /* 0x000000c8890f7824 */ /* 0x040fe400078e0282 */
[C---:B------:R-:W-:Y:S02]  /*2970*/  IMAD R25, R137.reuse, 0xc8, R98 ;  /* 0x000000c889197824 */ /* 0x040fe400078e0262 */
[----:B------:R-:W-:-:S02]  /*2980*/  IMAD R45, R137, 0xc8, R109 ;  /* 0x000000c8892d7824 */ /* 0x000fc400078e026d */
        /* <DEDUP_REMOVED lines=11> */
[C---:B------:R-:W-:Y:S02]  /*2a40*/  IMAD R184, R138.reuse, 0x5, R45 ;  /* 0x000000058ab87824 */ /* 0x040fe400078e022d */
[----:B------:R-:W-:Y:S02]  /*2a50*/  @!P4 IMAD R186, R138, 0x5, R143 ;  /* 0x000000058abac824 */ /* 0x000fe400078e028f */
[----:B0-----:R-:W-:-:S04]  /*2a60*/  IMAD.WIDE R4, R12, R145, c[0x0][0x168] ;  /* 0x00005a000c047625 */ /* 0x001fc800078e0291 */
[-C--:B------:R-:W-:Y:S02]  /*2a70*/  IMAD.WIDE R50, R50, R145.reuse, c[0x0][0x168] ;  /* 0x00005a0032327625 */ /* 0x080fe400078e0291 */
[----:B------:R-:W5:Y:S02]  /*2a80*/  LDG.E.CONSTANT R4, [R4.64] ;  /* 0x0000000404047981 */ /* 0x000f64000c1e9900 */
[-C--:B------:R-:W-:Y:S02]  /*2a90*/  IMAD.WIDE R52, R52, R145.reuse, c[0x0][0x168] ;  /* 0x00005a0034347625 */ /* 0x080fe400078e0291 */
[----:B------:R-:W5:Y:S02]  /*2aa0*/  LDG.E.CONSTANT R50, [R50.64] ;  /* 0x0000000432327981 */ /* 0x000f64000c1e9900 */
[-C--:B------:R-:W-:Y:S02]  /*2ab0*/  IMAD.WIDE R54, R54, R145.reuse, c[0x0][0x168] ;  /* 0x00005a0036367625 */ /* 0x080fe400078e0291 */
[----:B------:R-:W5:Y:S02]  /*2ac0*/  LDG.E.CONSTANT R52, [R52.64] ;  /* 0x0000000434347981 */ /* 0x000f64000c1e9900 */
[----:B------:R-:W-:-:S02]  /*2ad0*/  IMAD.WIDE R56, R56, R145, c[0x0][0x168] ;  /* 0x00005a0038387625 */ /* 0x000fc400078e0291 */
[----:B------:R-:W5:Y:S02]  /*2ae0*/  LDG.E.CONSTANT R54, [R54.64] ;  /* 0x0000000436367981 */ /* 0x000f64000c1e9900 */
[-C--:B------:R-:W-:Y:S02]  /*2af0*/  IMAD.WIDE R58, R58, R145.reuse, c[0x0][0x168] ;  /* 0x00005a003a3a7625 */ /* 0x080fe400078e0291 */
[----:B------:R-:W5:Y:S02]  /*2b00*/  LDG.E.CONSTANT R56, [R56.64] ;  /* 0x0000000438387981 */ /* 0x000f64000c1e9900 */
[-C--:B-1----:R-:W-:Y:S02]  /*2b10*/  IMAD.WIDE R6, R180, R145.reuse, c[0x0][0x168] ;  /* 0x00005a00b4067625 */ /* 0x082fe400078e0291 */
[----:B------:R-:W5:Y:S02]  /*2b20*/  LDG.E.CONSTANT R58, [R58.64] ;  /* 0x000000043a3a7981 */ /* 0x000f64000c1e9900 */
[----:B------:R-:W-:-:S02]  /*2b30*/  IMAD.WIDE R8, R182, R145, c[0x0][0x168] ;  /* 0x00005a00b6087625 */ /* 0x000fc400078e0291 */
[----:B------:R-:W5:Y:S02]  /*2b40*/  LDG.E.CONSTANT R6, [R6.64] ;  /* 0x0000000406067981 */ /* 0x000f64000c1e9900 */
[-C--:B------:R-:W-:Y:S02]  /*2b50*/  IMAD.WIDE R10, R184, R145.reuse, c[0x0][0x168] ;  /* 0x00005a00b80a7625 */ /* 0x080fe400078e0291 */
[----:B------:R-:W5:Y:S02]  /*2b60*/  LDG.E.CONSTANT R8, [R8.64] ;  /* 0x0000000408087981 */ /* 0x000f64000c1e9900 */
[----:B------:R-:W-:Y:S02]  /*2b70*/  @!P4 IMAD.WIDE R12, R186, R145, c[0x0][0x168] ;  /* 0x00005a00ba0cc625 */ /* 0x000fe400078e0291 */
[----:B------:R-:W5:Y:S04]  /*2b80*/  LDG.E.CONSTANT R10, [R10.64] ;  /* 0x000000040a0a7981 */ /* 0x000f68000c1e9900 */
[----:B------:R-:W5:Y:S04]  /*2b90*/  @!P4 LDG.E.CONSTANT R12, [R12.64] ;  /* 0x000000040c0cc981 */ /* 0x000f68000c1e9900 */
[----:B--2---:R-:W-:Y:S04]  /*2ba0*/  STS [R3.X4+0x4e0], R14 ;  /* 0x0004e00e03007388 */ /* 0x004fe80000004800 */
[----:B---3--:R-:W-:Y:S04]  /*2bb0*/  STS [R3.X4+0xc60], R26 ;  /* 0x000c601a03007388 */ /* 0x008fe80000004800 */
[----:B----4-:R-:W-:Y:S04]  /*2bc0*/  STS [R3.X4+0x13e0], R22 ;  /* 0x0013e01603007388 */ /* 0x010fe80000004800 */
[----:B-----5:R-:W-:Y:S04]  /*2bd0*/  STS [R3.X4+0x1b60], R24 ;  /* 0x001b601803007388 */ /* 0x020fe80000004800 */
[----:B------:R-:W-:Y:S04]  /*2be0*/  STS [R3.X4+0x22e0], R28 ;  /* 0x0022e01c03007388 */ /* 0x000fe80000004800 */
        /* <DEDUP_REMOVED lines=48> */
[----:B------:R-:W-:Y:S01]  /*2ef0*/  @!P4 STS [R3.X4+0x5460], R12 ;  /* 0x0054600c0300c388 */ /* 0x000fe20000004800 */
[----:B------:R-:W-:-:S03]  /*2f00*/  MOV R163, RZ ;  /* 0x000000ff00a37202 */ /* 0x000fc60000000f00 */
[----:B------:R-:W-:Y:S06]  /*2f10*/  BAR.SYNC 0x0 ;  /* 0x0000000000007b1d */ /* 0x000fec0000000000 */
.L_x_5:
[C---:B------:R-:W-:Y:S02]  /*2f20*/  IMAD R146, R163.reuse, 0x34, R134 ;  /* 0x00000034a3927824 */ /* 0x040fe400078e0286 */
[C---:B------:R-:W-:Y:S01]  /*2f30*/  IMAD R80, R163.reuse, 0x50, R132 ;  /* 0x00000050a3507824 */ /* 0x040fe200078e0284 */
[----:B------:R-:W-:Y:S01]  /*2f40*/  IADD3 R163, R163, 0x1, RZ ;  /* 0x00000001a3a37810 */ /* 0x000fe20007ffe0ff */
[----:B------:R-:W-:-:S03]  /*2f50*/  IMAD R146, R146, 0xc, RZ ;  /* 0x0000000c92927824 */ /* 0x000fc600078e02ff */
[----:B------:R-:W-:Y:S01]  /*2f60*/  LDS.128 R4, [R80] ;  /* 0x0000000050047984 */ /* 0x000fe20000000c00 */
[----:B------:R-:W-:-:S03]  /*2f70*/  ISETP.GE.U32.AND P4, PT, R163, 0x2, PT ;  /* 0x00000002a300780c */ /* 0x000fc60003f86070 */
[----:B------:R-:W0:Y:S04]  /*2f80*/  LDS R174, [R146] ;  /* 0x0000000092ae7984 */ /* 0x000e280000000800 */
[----:B------:R-:W1:Y:S04]  /*2f90*/  LDS R68, [R146+0x4] ;  /* 0x0000040092447984 */ /* 0x000e680000000800 */
[----:B------:R-:W2:Y:S04]  /*2fa0*/  LDS R169, [R146+0x8] ;  /* 0x0000080092a97984 */ /* 0x000ea80000000800 */
[----:B------:R-:W3:Y:S04]  /*2fb0*/  LDS R60, [R146+0x34] ;  /* 0x00003400923c7984 */ /* 0x000ee80000000800 */
[----:B------:R-:W4:Y:S04]  /*2fc0*/  LDS R78, [R146+0x38] ;  /* 0x00003800924e7984 */ /* 0x000f280000000800 */
[----:B------:R-:W5:Y:S04]  /*2fd0*/  LDS R167, [R146+0x3c] ;  /* 0x00003c0092a77984 */ /* 0x000f680000000800 */
[----:B------:R-:W5:Y:S04]  /*2fe0*/  LDS R62, [R146+0x68] ;  /* 0x00006800923e7984 */ /* 0x000f680000000800 */
[----:B------:R-:W5:Y:S04]  /*2ff0*/  LDS R82, [R146+0x6c] ;  /* 0x00006c0092527984 */ /* 0x000f680000000800 */
[----:B------:R-:W5:Y:S04]  /*3000*/  LDS R165, [R146+0x70] ;  /* 0x0000700092a57984 */ /* 0x000f680000000800 */
[----:B------:R-:W5:Y:S04]  /*3010*/  LDS.128 R8, [R80+0xa0] ;  /* 0x0000a00050087984 */ /* 0x000f680000000c00 */
[----:B------:R-:W-:Y:S01]  /*3020*/  LDS.128 R12, [R80+0x10] ;  /* 0x00001000500c7984 */ /* 0x000fe20000000c00 */
[----:B0-----:R-:W-:-:S03]  /*3030*/  FFMA R35, R174, R4, R35 ;  /* 0x00000004ae237223 */ /* 0x001fc60000000023 */
[----:B------:R-:W0:Y:S01]  /*3040*/  LDS R66, [R146+0x9c] ;  /* 0x00009c0092427984 */ /* 0x000e220000000800 */
[----:B-1----:R-:W-:-:S03]  /*3050*/  FFMA R39, R4, R68, R39 ;  /* 0x0000004404277223 */ /* 0x002fc60000000027 */
[----:B------:R-:W1:Y:S01]  /*3060*/  LDS R76, [R146+0xa0] ;  /* 0x0000a000924c7984 */ /* 0x000e620000000800 */
[----:B--2---:R-:W-:-:S03]  /*3070*/  FFMA R28, R4, R169, R18 ;  /* 0x000000a9041c7223 */ /* 0x004fc60000000012 */
[----:B------:R-:W2:Y:S01]  /*3080*/  LDS R152, [R146+0xa4] ;  /* 0x0000a40092987984 */ /* 0x000ea20000000800 */
[----:B---3--:R-:W-:-:S03]  /*3090*/  FFMA R30, R4, R60, R19 ;  /* 0x0000003c041e7223 */ /* 0x008fc60000000013 */
[----:B------:R-:W3:Y:S01]  /*30a0*/  LDS R64, [R146+0xd0] ;  /* 0x0000d00092407984 */ /* 0x000ee20000000800 */
[----:B----4-:R-:W-:-:S03]  /*30b0*/  FFMA R37, R4, R78, R37 ;  /* 0x0000004e04257223 */ /* 0x010fc60000000025 */
[----:B------:R-:W4:Y:S01]  /*30c0*/  LDS R72, [R146+0xd4] ;  /* 0x0000d40092487984 */ /* 0x000f220000000800 */
[----:B-----5:R-:W-:-:S03]  /*30d0*/  FFMA R38, R4, R167, R16 ;  /* 0x000000a704267223 */ /* 0x020fc60000000010 */
[----:B------:R-:W5:Y:S01]  /*30e0*/  LDS R150, [R146+0xd8] ;  /* 0x0000d80092967984 */ /* 0x000f620000000800 */
[----:B------:R-:W-:-:S03]  /*30f0*/  FFMA R47, R4, R62, R17 ;  /* 0x0000003e042f7223 */ /* 0x000fc60000000011 */
[----:B------:R-:W5:Y:S01]  /*3100*/  LDS R70, [R146+0x104] ;  /* 0x0001040092467984 */ /* 0x000f620000000800 */
[----:B------:R-:W-:-:S03]  /*3110*/  FFMA R48, R4, R82, R43 ;  /* 0x0000005204307223 */ /* 0x000fc6000000002b */
[----:B------:R-:W5:Y:S01]  /*3120*/  LDS R74, [R146+0x108] ;  /* 0x00010800924a7984 */ /* 0x000f620000000800 */
[----:B------:R-:W-:-:S03]  /*3130*/  FFMA R4, R4, R165, R71 ;  /* 0x000000a504047223 */ /* 0x000fc60000000047 */
[----:B------:R-:W5:Y:S01]  /*3140*/  LDS R148, [R146+0x10c] ;  /* 0x00010c0092947984 */ /* 0x000f620000000800 */
[----:B------:R-:W-:Y:S02]  /*3150*/  FFMA R34, R169, R8, R21 ;  /* 0x00000008a9227223 */ /* 0x000fe40000000015 */
[C---:B------:R-:W-:Y:S01]  /*3160*/  FFMA R43, R8.reuse, R167, R20 ;  /* 0x000000a7082b7223 */ /* 0x040fe20000000014 */
[----:B------:R-:W5:Y:S01]  /*3170*/  LDS.128 R16, [R80+0xb0] ;  /* 0x0000b00050107984 */ /* 0x000f620000000c00 */
[C---:B------:R-:W-:Y:S02]  /*3180*/  FFMA R50, R8.reuse, R62, R23 ;  /* 0x0000003e08327223 */ /* 0x040fe40000000017 */
[C---:B------:R-:W-:Y:S01]  /*3190*/  FFMA R52, R8.reuse, R165, R75 ;  /* 0x000000a508347223 */ /* 0x040fe2000000004b */
[----:B------:R-:W-:Y:S01]  /*31a0*/  LDS.128 R20, [R80+0x20] ;  /* 0x0000200050147984 */ /* 0x000fe20000000c00 */
[----:B------:R-:W-:Y:S02]  /*31b0*/  FFMA R40, R8, R60, R27 ;  /* 0x0000003c08287223 */ /* 0x000fe4000000001b */
[-C--:B------:R-:W-:Y:S01]  /*31c0*/  FFMA R32, R174, R8.reuse, R31 ;  /* 0x00000008ae207223 */ /* 0x080fe2000000001f */
[----:B------:R-:W5:Y:S01]  /*31d0*/  LDS R71, [R146+0x138] ;  /* 0x0001380092477984 */ /* 0x000f620000000800 */
[----:B------:R-:W-:-:S02]  /*31e0*/  FFMA R33, R68, R8, R33 ;  /* 0x0000000844217223 */ /* 0x000fc40000000021 */
[C---:B------:R-:W-:Y:S01]  /*31f0*/  FFMA R42, R8.reuse, R78, R29 ;  /* 0x0000004e082a7223 */ /* 0x040fe2000000001d */
[----:B------:R-:W5:Y:S01]  /*3200*/  LDS R172, [R146+0x13c] ;  /* 0x00013c0092ac7984 */ /* 0x000f620000000800 */
[----:B------:R-:W-:Y:S02]  /*3210*/  FFMA R51, R8, R82, R41 ;  /* 0x0000005208337223 */ /* 0x000fe40000000029 */
[----:B0-----:R-:W-:Y:S01]  /*3220*/  FFMA R35, R66, R13, R35 ;  /* 0x0000000d42237223 */ /* 0x001fe20000000023 */
[----:B------:R-:W0:Y:S01]  /*3230*/  LDS R175, [R146+0x140] ;  /* 0x0001400092af7984 */ /* 0x000e220000000800 */
[C---:B-1----:R-:W-:Y:S02]  /*3240*/  FFMA R39, R13.reuse, R76, R39 ;  /* 0x0000004c0d277223 */ /* 0x042fe40000000027 */
[C---:B--2---:R-:W-:Y:S01]  /*3250*/  FFMA R36, R13.reuse, R152, R28 ;  /* 0x000000980d247223 */ /* 0x044fe2000000001c */
[----:B------:R-:W1:Y:S01]  /*3260*/  LDS R181, [R146+0x16c] ;  /* 0x00016c0092b57984 */ /* 0x000e620000000800 */
[----:B---3--:R-:W-:-:S02]  /*3270*/  FFMA R44, R13, R64, R30 ;  /* 0x000000400d2c7223 */ /* 0x008fc4000000001e */
[C---:B----4-:R-:W-:Y:S01]  /*3280*/  FFMA R45, R13.reuse, R72, R37 ;  /* 0x000000480d2d7223 */ /* 0x050fe20000000025 */
[----:B------:R-:W2:Y:S01]  /*3290*/  LDS R170, [R146+0x170] ;  /* 0x0001700092aa7984 */ /* 0x000ea20000000800 */
[----:B-----5:R-:W-:-:S03]  /*32a0*/  FFMA R46, R13, R150, R38 ;  /* 0x000000960d2e7223 */ /* 0x020fc60000000026 */
[----:B------:R-:W3:Y:S01]  /*32b0*/  LDS R173, [R146+0x174] ;  /* 0x0001740092ad7984 */ /* 0x000ee20000000800 */
[----:B------:R-:W-:-:S03]  /*32c0*/  FFMA R53, R13, R70, R47 ;  /* 0x000000460d357223 */ /* 0x000fc6000000002f */
[----:B------:R-:W4:Y:S01]  /*32d0*/  LDS R183, [R146+0x1a0] ;  /* 0x0001a00092b77984 */ /* 0x000f220000000800 */
[----:B------:R-:W-:-:S03]  /*32e0*/  FFMA R54, R13, R74, R48 ;  /* 0x0000004a0d367223 */ /* 0x000fc60000000030 */
[----:B------:R-:W5:Y:S01]  /*32f0*/  LDS R75, [R146+0x1a4] ;  /* 0x0001a400924b7984 */ /* 0x000f620000000800 */
[----:B------:R-:W-:-:S03]  /*3300*/  FFMA R55, R13, R148, R4 ;  /* 0x000000940d377223 */ /* 0x000fc60000000004 */
[----:B------:R-:W5:Y:S01]  /*3310*/  LDS.128 R24, [R80+0xc0] ;  /* 0x0000c00050187984 */ /* 0x000f620000000c00 */
[-C--:B------:R-:W-:Y:S02]  /*3320*/  FFMA R37, R66, R17.reuse, R32 ;  /* 0x0000001142257223 */ /* 0x080fe40000000020 */
[-C--:B------:R-:W-:Y:S01]  /*3330*/  FFMA R41, R76, R17.reuse, R33 ;  /* 0x000000114c297223 */ /* 0x080fe20000000021 */
[----:B------:R-:W5:Y:S01]  /*3340*/  LDS R171, [R146+0x1a8] ;  /* 0x0001a80092ab7984 */ /* 0x000f620000000800 */
[----:B------:R-:W-:Y:S02]  /*3350*/  FFMA R38, R152, R17, R34 ;  /* 0x0000001198267223 */ /* 0x000fe40000000022 */
[C---:B------:R-:W-:Y:S01]  /*3360*/  FFMA R47, R17.reuse, R64, R40 ;  /* 0x00000040112f7223 */ /* 0x040fe20000000028 */
[----:B------:R-:W-:Y:S01]  /*3370*/  LDS.128 R28, [R80+0x30] ;  /* 0x00003000501c7984 */ /* 0x000fe20000000c00 */
[C---:B------:R-:W-:Y:S02]  /*3380*/  FFMA R49, R17.reuse, R72, R42 ;  /* 0x0000004811317223 */ /* 0x040fe4000000002a */
[C---:B------:R-:W-:Y:S01]  /*3390*/  FFMA R48, R17.reuse, R150, R43 ;  /* 0x0000009611307223 */ /* 0x040fe2000000002b */
[----:B------:R-:W5:Y:S01]  /*33a0*/  LDS R176, [R146+0x1d4] ;  /* 0x0001d40092b07984 */ /* 0x000f620000000800 */
[----:B------:R-:W-:-:S02]  /*33b0*/  FFMA R50, R17, R70, R50 ;  /* 0x0000004611327223 */ /* 0x000fc40000000032 */
[C---:B------:R-:W-:Y:S01]  /*33c0*/  FFMA R51, R17.reuse, R74, R51 ;  /* 0x0000004a11337223 */ /* 0x040fe20000000033 */
[----:B------:R-:W5:Y:S01]  /*33d0*/  LDS R158, [R146+0x1d8] ;  /* 0x0001d800929e7984 */ /* 0x000f620000000800 */
[----:B------:R-:W-:Y:S02]  /*33e0*/  FFMA R52, R17, R148, R52 ;  /* 0x0000009411347223 */ /* 0x000fe40000000034 */
[----:B------:R-:W-:Y:S01]  /*33f0*/  FFMA R40, R71, R22, R35 ;  /* 0x0000001647287223 */ /* 0x000fe20000000023 */
[----:B------:R-:W5:Y:S01]  /*3400*/  LDS R180, [R146+0x208] ;  /* 0x0002080092b47984 */ /* 0x000f620000000800 */
[C---:B------:R-:W-:Y:S02]  /*3410*/  FFMA R39, R22.reuse, R172, R39 ;  /* 0x000000ac16277223 */ /* 0x040fe40000000027 */
[C---:B0-----:R-:W-:Y:S01]  /*3420*/  FFMA R36, R22.reuse, R175, R36 ;  /* 0x000000af16247223 */ /* 0x041fe20000000024 */
[----:B------:R-:W0:Y:S01]  /*3430*/  LDS R156, [R146+0x20c] ;  /* 0x00020c00929c7984 */ /* 0x000e220000000800 */
[----:B-1----:R-:W-:-:S02]  /*3440*/  FFMA R44, R22, R181, R44 ;  /* 0x000000b5162c7223 */ /* 0x002fc4000000002c */
[C---:B--2---:R-:W-:Y:S01]  /*3450*/  FFMA R45, R22.reuse, R170, R45 ;  /* 0x000000aa162d7223 */ /* 0x044fe2000000002d */
[----:B------:R-:W1:Y:S01]  /*3460*/  LDS R178, [R146+0x23c] ;  /* 0x00023c0092b27984 */ /* 0x000e620000000800 */
[----:B---3--:R-:W-:-:S03]  /*3470*/  FFMA R46, R22, R173, R46 ;  /* 0x000000ad162e7223 */ /* 0x008fc6000000002e */
[----:B------:R-:W2:Y:S01]  /*3480*/  LDS R13, [R146+0x240] ;  /* 0x00024000920d7984 */ /* 0x000ea20000000800 */
[----:B----4-:R-:W-:-:S03]  /*3490*/  FFMA R53, R22, R183, R53 ;  /* 0x000000b716357223 */ /* 0x010fc60000000035 */
[----:B------:R-:W3:Y:S01]  /*34a0*/  LDS R154, [R146+0x1dc] ;  /* 0x0001dc00929a7984 */ /* 0x000ee20000000800 */
[----:B-----5:R-:W-:-:S03]  /*34b0*/  FFMA R54, R22, R75, R54 ;  /* 0x0000004b16367223 */ /* 0x020fc60000000036 */
[----:B------:R-:W4:Y:S01]  /*34c0*/  LDS R8, [R146+0x210] ;  /* 0x0002100092087984 */ /* 0x000f220000000800 */
[-C--:B------:R-:W-:Y:S02]  /*34d0*/  FFMA R42, R71, R26.reuse, R37 ;  /* 0x0000001a472a7223 */ /* 0x080fe40000000025 */
[-C--:B------:R-:W-:Y:S01]  /*34e0*/  FFMA R41, R172, R26.reuse, R41 ;  /* 0x0000001aac297223 */ /* 0x080fe20000000029 */
[----:B------:R-:W5:Y:S01]  /*34f0*/  LDS R4, [R146+0x244] ;  /* 0x0002440092047984 */ /* 0x000f620000000800 */
[----:B------:R-:W-:Y:S02]  /*3500*/  FFMA R55, R22, R171, R55 ;  /* 0x000000ab16377223 */ /* 0x000fe40000000037 */
[----:B------:R-:W-:Y:S01]  /*3510*/  FFMA R43, R175, R26, R38 ;  /* 0x0000001aaf2b7223 */ /* 0x000fe20000000026 */
[----:B------:R-:W5:Y:S01]  /*3520*/  LDS R164, [R146+0xc] ;  /* 0x00000c0092a47984 */ /* 0x000f620000000800 */
[C---:B------:R-:W-:Y:S02]  /*3530*/  FFMA R47, R26.reuse, R181, R47 ;  /* 0x000000b51a2f7223 */ /* 0x040fe4000000002f */
[C---:B------:R-:W-:Y:S01]  /*3540*/  FFMA R49, R26.reuse, R170, R49 ;  /* 0x000000aa1a317223 */ /* 0x040fe20000000031 */
[----:B------:R-:W5:Y:S01]  /*3550*/  LDS R162, [R146+0x40] ;  /* 0x0000400092a27984 */ /* 0x000f620000000800 */
[----:B------:R-:W-:-:S02]  /*3560*/  FFMA R48, R26, R173, R48 ;  /* 0x000000ad1a307223 */ /* 0x000fc40000000030 */
[C---:B------:R-:W-:Y:S01]  /*3570*/  FFMA R50, R26.reuse, R183, R50 ;  /* 0x000000b71a327223 */ /* 0x040fe20000000032 */
[----:B------:R-:W5:Y:S01]  /*3580*/  LDS R160, [R146+0x74] ;  /* 0x0000740092a07984 */ /* 0x000f620000000800 */
[C---:B------:R-:W-:Y:S02]  /*3590*/  FFMA R56, R26.reuse, R75, R51 ;  /* 0x0000004b1a387223 */ /* 0x040fe40000000033 */
[----:B------:R-:W-:Y:S01]  /*35a0*/  FFMA R52, R26, R171, R52 ;  /* 0x000000ab1a347223 */ /* 0x000fe20000000034 */
[----:B------:R-:W5:Y:S01]  /*35b0*/  LDS R179, [R146+0xa8] ;  /* 0x0000a80092b37984 */ /* 0x000f620000000800 */
[----:B------:R-:W-:Y:S02]  /*35c0*/  FFMA R40, R176, R31, R40 ;  /* 0x0000001fb0287223 */ /* 0x000fe40000000028 */
[C---:B------:R-:W-:Y:S01]  /*35d0*/  FFMA R26, R31.reuse, R158, R39 ;  /* 0x0000009e1f1a7223 */ /* 0x040fe20000000027 */
[----:B------:R-:W5:Y:S01]  /*35e0*/  LDS R177, [R146+0xdc] ;  /* 0x0000dc0092b17984 */ /* 0x000f620000000800 */
[----:B------:R-:W-:-:S02]  /*35f0*/  FFMA R44, R31, R180, R44 ;  /* 0x000000b41f2c7223 */ /* 0x000fc4000000002c */
[C---:B0-----:R-:W-:Y:S01]  /*3600*/  FFMA R38, R31.reuse, R156, R45 ;  /* 0x0000009c1f267223 */ /* 0x041fe2000000002d */
[----:B------:R-:W0:Y:S01]  /*3610*/  LDS R17, [R146+0x110] ;  /* 0x0001100092117984 */ /* 0x000e220000000800 */
[----:B-1----:R-:W-:Y:S02]  /*3620*/  FFMA R53, R31, R178, R53 ;  /* 0x000000b21f357223 */ /* 0x002fe40000000035 */
[----:B------:R-:W-:Y:S01]  /*3630*/  FFMA R37, R169, R5, R26 ;  /* 0x00000005a9257223 */ /* 0x000fe2000000001a */
[----:B------:R-:W1:Y:S01]  /*3640*/  LDS R166, [R146+0x178] ;  /* 0x0001780092a67984 */ /* 0x000e620000000800 */
[C---:B--2---:R-:W-:Y:S02]  /*3650*/  FFMA R54, R31.reuse, R13, R54 ;  /* 0x0000000d1f367223 */ /* 0x044fe40000000036 */
[----:B------:R-:W-:Y:S01]  /*3660*/  FFMA R39, R78, R5, R44 ;  /* 0x000000054e277223 */ /* 0x000fe2000000002c */
[----:B------:R-:W-:Y:S01]  /*3670*/  LDS.128 R32, [R80+0xd0] ;  /* 0x0000d00050207984 */ /* 0x000fe20000000c00 */
[----:B---3--:R-:W-:-:S02]  /*3680*/  FFMA R36, R31, R154, R36 ;  /* 0x0000009a1f247223 */ /* 0x008fc40000000024 */
[-C--:B------:R-:W-:Y:S01]  /*3690*/  FFMA R45, R167, R5.reuse, R38 ;  /* 0x00000005a72d7223 */ /* 0x080fe20000000026 */
[----:B------:R-:W2:Y:S01]  /*36a0*/  LDS R168, [R146+0x144] ;  /* 0x0001440092a87984 */ /* 0x000ea20000000800 */
[C---:B----4-:R-:W-:Y:S02]  /*36b0*/  FFMA R46, R31.reuse, R8, R46 ;  /* 0x000000081f2e7223 */ /* 0x050fe4000000002e */
[-C--:B------:R-:W-:Y:S01]  /*36c0*/  FFMA R53, R82, R5.reuse, R53 ;  /* 0x0000000552357223 */ /* 0x080fe20000000035 */
[----:B------:R-:W3:Y:S01]  /*36d0*/  LDS R22, [R146+0x1ac] ;  /* 0x0001ac0092167984 */ /* 0x000ee20000000800 */
[----:B-----5:R-:W-:Y:S02]  /*36e0*/  FFMA R55, R31, R4, R55 ;  /* 0x000000041f377223 */ /* 0x020fe40000000037 */
[-C--:B------:R-:W-:Y:S02]  /*36f0*/  FFMA R31, R68, R5.reuse, R40 ;  /* 0x00000005441f7223 */ /* 0x080fe40000000028 */
[----:B------:R-:W-:-:S02]  /*3700*/  FFMA R51, R165, R5, R54 ;  /* 0x00000005a5337223 */ /* 0x000fc40000000036 */
[-C--:B------:R-:W-:Y:S02]  /*3710*/  FFMA R36, R164, R5.reuse, R36 ;  /* 0x00000005a4247223 */ /* 0x080fe40000000024 */
[-C--:B------:R-:W-:Y:S02]  /*3720*/  FFMA R46, R162, R5.reuse, R46 ;  /* 0x00000005a22e7223 */ /* 0x080fe4000000002e */
[-C--:B------:R-:W-:Y:S02]  /*3730*/  FFMA R31, R76, R14.reuse, R31 ;  /* 0x0000000e4c1f7223 */ /* 0x080fe4000000001f */
[----:B------:R-:W-:Y:S02]  /*3740*/  FFMA R55, R160, R5, R55 ;  /* 0x00000005a0377223 */ /* 0x000fe40000000037 */
[-C--:B------:R-:W-:Y:S02]  /*3750*/  FFMA R26, R152, R14.reuse, R37 ;  /* 0x0000000e981a7223 */ /* 0x080fe40000000025 */
[----:B------:R-:W-:-:S02]  /*3760*/  FFMA R39, R72, R14, R39 ;  /* 0x0000000e48277223 */ /* 0x000fc40000000027 */
[-C--:B------:R-:W-:Y:S02]  /*3770*/  FFMA R38, R150, R14.reuse, R45 ;  /* 0x0000000e96267223 */ /* 0x080fe4000000002d */
[-C--:B------:R-:W-:Y:S02]  /*3780*/  FFMA R40, R74, R14.reuse, R53 ;  /* 0x0000000e4a287223 */ /* 0x080fe40000000035 */
[-C--:B------:R-:W-:Y:S02]  /*3790*/  FFMA R44, R148, R14.reuse, R51 ;  /* 0x0000000e942c7223 */ /* 0x080fe40000000033 */
[-C--:B------:R-:W-:Y:S02]  /*37a0*/  FFMA R36, R179, R14.reuse, R36 ;  /* 0x0000000eb3247223 */ /* 0x080fe40000000024 */
[-C--:B------:R-:W-:Y:S02]  /*37b0*/  FFMA R46, R177, R14.reuse, R46 ;  /* 0x0000000eb12e7223 */ /* 0x080fe4000000002e */
[----:B0-----:R-:W-:-:S02]  /*37c0*/  FFMA R55, R17, R14, R55 ;  /* 0x0000000e11377223 */ /* 0x001fc40000000037 */
[-C--:B------:R-:W-:Y:S02]  /*37d0*/  FFMA R185, R172, R23.reuse, R31 ;  /* 0x00000017acb97223 */ /* 0x080fe4000000001f */
[-C--:B------:R-:W-:Y:S02]  /*37e0*/  FFMA R189, R175, R23.reuse, R26 ;  /* 0x00000017afbd7223 */ /* 0x080fe4000000001a */
[-C--:B------:R-:W-:Y:S02]  /*37f0*/  FFMA R191, R171, R23.reuse, R44 ;  /* 0x00000017abbf7223 */ /* 0x080fe4000000002c */
[-C--:B-1----:R-:W-:Y:S02]  /*3800*/  FFMA R193, R166, R23.reuse, R46 ;  /* 0x00000017a6c17223 */ /* 0x082fe4000000002e */
[-C--:B------:R-:W-:Y:S02]  /*3810*/  FFMA R187, R170, R23.reuse, R39 ;  /* 0x00000017aabb7223 */ /* 0x080fe40000000027 */
[----:B------:R-:W-:-:S02]  /*3820*/  FFMA R195, R173, R23, R38 ;  /* 0x00000017adc37223 */ /* 0x000fc40000000026 */
[-C--:B------:R-:W-:Y:S02]  /*3830*/  FFMA R14, R75, R23.reuse, R40 ;  /* 0x000000174b0e7223 */ /* 0x080fe40000000028 */
[----:B--2---:R-:W-:Y:S02]  /*3840*/  FFMA R31, R168, R23, R36 ;  /* 0x00000017a81f7223 */ /* 0x004fe40000000024 */
[-C--:B------:R-:W-:Y:S01]  /*3850*/  FFMA R5, R176, R35.reuse, R42 ;  /* 0x00000023b0057223 */ /* 0x080fe2000000002a */
[----:B------:R-:W0:Y:S01]  /*3860*/  LDS.128 R36, [R80+0x140] ;  /* 0x0001400050247984 */ /* 0x000e220000000c00 */
[-C--:B------:R-:W-:Y:S02]  /*3870*/  FFMA R26, R158, R35.reuse, R41 ;  /* 0x000000239e1a7223 */ /* 0x080fe40000000029 */
[----:B------:R-:W-:Y:S02]  /*3880*/  FFMA R44, R154, R35, R43 ;  /* 0x000000239a2c7223 */ /* 0x000fe4000000002b */
[C---:B------:R-:W-:Y:S01]  /*3890*/  FFMA R47, R35.reuse, R180, R47 ;  /* 0x000000b4232f7223 */ /* 0x040fe2000000002f */
[----:B------:R-:W1:Y:S01]  /*38a0*/  LDS.128 R40, [R80+0x1e0] ;  /* 0x0001e00050287984 */ /* 0x000e620000000c00 */
[----:B------:R-:W-:-:S02]  /*38b0*/  FFMA R46, R35, R156, R49 ;  /* 0x0000009c232e7223 */ /* 0x000fc40000000031 */
[C---:B------:R-:W-:Y:S02]  /*38c0*/  FFMA R48, R35.reuse, R8, R48 ;  /* 0x0000000823307223 */ /* 0x040fe40000000030 */
[----:B------:R-:W-:Y:S02]  /*38d0*/  FFMA R50, R35, R178, R50 ;  /* 0x000000b223327223 */ /* 0x000fe40000000032 */
[-C--:B------:R-:W-:Y:S02]  /*38e0*/  FFMA R49, R78, R9.reuse, R47 ;  /* 0x000000094e317223 */ /* 0x080fe4000000002f */
[-C--:B------:R-:W-:Y:S02]  /*38f0*/  FFMA R51, R167, R9.reuse, R46 ;  /* 0x00000009a7337223 */ /* 0x080fe4000000002e */
[----:B------:R-:W-:Y:S02]  /*3900*/  FFMA R48, R162, R9, R48 ;  /* 0x00000009a2307223 */ /* 0x000fe40000000030 */
[----:B------:R-:W-:-:S02]  /*3910*/  FFMA R56, R35, R13, R56 ;  /* 0x0000000d23387223 */ /* 0x000fc40000000038 */
[----:B------:R-:W-:Y:S02]  /*3920*/  FFMA R52, R35, R4, R52 ;  /* 0x0000000423347223 */ /* 0x000fe40000000034 */
[-C--:B------:R-:W-:Y:S02]  /*3930*/  FFMA R35, R169, R9.reuse, R26 ;  /* 0x00000009a9237223 */ /* 0x080fe4000000001a */
[-C--:B------:R-:W-:Y:S02]  /*3940*/  FFMA R26, R164, R9.reuse, R44 ;  /* 0x00000009a41a7223 */ /* 0x080fe4000000002c */
[----:B------:R-:W-:Y:S01]  /*3950*/  FFMA R53, R82, R9, R50 ;  /* 0x0000000952357223 */ /* 0x000fe20000000032 */
[----:B------:R-:W2:Y:S01]  /*3960*/  LDS.128 R44, [R80+0x150] ;  /* 0x00015000502c7984 */ /* 0x000ea20000000c00 */
[-C--:B------:R-:W-:Y:S02]  /*3970*/  FFMA R199, R72, R18.reuse, R49 ;  /* 0x0000001248c77223 */ /* 0x080fe40000000031 */
[----:B------:R-:W-:-:S02]  /*3980*/  FFMA R58, R150, R18, R51 ;  /* 0x00000012963a7223 */ /* 0x000fc40000000033 */
[-C--:B------:R-:W-:Y:S02]  /*3990*/  FFMA R197, R177, R18.reuse, R48 ;  /* 0x00000012b1c57223 */ /* 0x080fe40000000030 */
[----:B------:R-:W4:Y:S01]  /*39a0*/  LDS.128 R48, [R80+0x1f0] ;  /* 0x0001f00050307984 */ /* 0x000f220000000c00 */
[----:B---3--:R-:W-:Y:S02]  /*39b0*/  FFMA R23, R22, R23, R55 ;  /* 0x0000001716177223 */ /* 0x008fe40000000037 */
[-C--:B------:R-:W-:Y:S02]  /*39c0*/  FFMA R5, R68, R9.reuse, R5 ;  /* 0x0000000944057223 */ /* 0x080fe40000000005 */
[-C--:B------:R-:W-:Y:S02]  /*39d0*/  FFMA R55, R165, R9.reuse, R56 ;  /* 0x00000009a5377223 */ /* 0x080fe40000000038 */
[----:B------:R-:W-:Y:S02]  /*39e0*/  FFMA R52, R160, R9, R52 ;  /* 0x00000009a0347223 */ /* 0x000fe40000000034 */
[----:B------:R-:W-:-:S02]  /*39f0*/  FFMA R5, R76, R18, R5 ;  /* 0x000000124c057223 */ /* 0x000fc40000000005 */
[-C--:B------:R-:W-:Y:S02]  /*3a00*/  FFMA R56, R152, R18.reuse, R35 ;  /* 0x0000001298387223 */ /* 0x080fe40000000023 */
[-C--:B------:R-:W-:Y:S02]  /*3a10*/  FFMA R26, R179, R18.reuse, R26 ;  /* 0x00000012b31a7223 */ /* 0x080fe4000000001a */
[-C--:B------:R-:W-:Y:S02]  /*3a20*/  FFMA R182, R74, R18.reuse, R53 ;  /* 0x000000124ab67223 */ /* 0x080fe40000000035 */
[-C--:B------:R-:W-:Y:S02]  /*3a30*/  FFMA R184, R148, R18.reuse, R55 ;  /* 0x0000001294b87223 */ /* 0x080fe40000000037 */
[----:B------:R-:W-:Y:S02]  /*3a40*/  FFMA R9, R17, R18, R52 ;  /* 0x0000001211097223 */ /* 0x000fe40000000034 */
[----:B------:R-:W3:Y:S01]  /*3a50*/  LDS.128 R52, [R80+0x160] ;  /* 0x0001600050347984 */ /* 0x000ee20000000c00 */
[----:B------:R-:W-:-:S02]  /*3a60*/  FFMA R35, R172, R27, R5 ;  /* 0x0000001bac237223 */ /* 0x000fc40000000005 */
[-C--:B------:R-:W-:Y:S02]  /*3a70*/  FFMA R207, R175, R27.reuse, R56 ;  /* 0x0000001bafcf7223 */ /* 0x080fe40000000038 */
[-C--:B------:R-:W-:Y:S02]  /*3a80*/  FFMA R201, R168, R27.reuse, R26 ;  /* 0x0000001ba8c97223 */ /* 0x080fe4000000001a */
[-C--:B------:R-:W-:Y:S02]  /*3a90*/  FFMA R199, R170, R27.reuse, R199 ;  /* 0x0000001baac77223 */ /* 0x080fe400000000c7 */
[-C--:B------:R-:W-:Y:S02]  /*3aa0*/  FFMA R205, R173, R27.reuse, R58 ;  /* 0x0000001badcd7223 */ /* 0x080fe4000000003a */
[-C--:B------:R-:W-:Y:S01]  /*3ab0*/  FFMA R197, R166, R27.reuse, R197 ;  /* 0x0000001ba6c57223 */ /* 0x080fe200000000c5 */
[----:B------:R-:W-:Y:S01]  /*3ac0*/  LDS.128 R56, [R80+0x200] ;  /* 0x0002000050387984 */ /* 0x000fe20000000c00 */
[----:B------:R-:W-:-:S02]  /*3ad0*/  FFMA R18, R75, R27, R182 ;  /* 0x0000001b4b127223 */ /* 0x000fc400000000b6 */
[-C--:B------:R-:W-:Y:S02]  /*3ae0*/  FFMA R203, R171, R27.reuse, R184 ;  /* 0x0000001babcb7223 */ /* 0x080fe400000000b8 */
[----:B------:R-:W-:Y:S02]  /*3af0*/  FFMA R27, R22, R27, R9 ;  /* 0x0000001b161b7223 */ /* 0x000fe40000000009 */
[-C--:B0-----:R-:W-:Y:S02]  /*3b00*/  FFMA R5, R174, R36.reuse, R63 ;  /* 0x00000024ae057223 */ /* 0x081fe4000000003f */
[-C--:B------:R-:W-:Y:S02]  /*3b10*/  FFMA R9, R68, R36.reuse, R61 ;  /* 0x0000002444097223 */ /* 0x080fe4000000003d */
[-C--:B------:R-:W-:Y:S02]  /*3b20*/  FFMA R69, R60, R36.reuse, R69 ;  /* 0x000000243c457223 */ /* 0x080fe40000000045 */
[----:B------:R-:W-:-:S02]  /*3b30*/  FFMA R73, R62, R36, R73 ;  /* 0x000000243e497223 */ /* 0x000fc40000000049 */
[-C--:B-1----:R-:W-:Y:S02]  /*3b40*/  FFMA R81, R60, R40.reuse, R81 ;  /* 0x000000283c517223 */ /* 0x082fe40000000051 */
[----:B------:R-:W-:Y:S02]  /*3b50*/  FFMA R147, R62, R40, R147 ;  /* 0x000000283e937223 */ /* 0x000fe40000000093 */
[----:B------:R-:W0:Y:S01]  /*3b60*/  LDS.128 R60, [R80+0x170] ;  /* 0x00017000503c7984 */ /* 0x000e220000000c00 */
[-C--:B------:R-:W-:Y:S02]  /*3b70*/  FFMA R159, R169, R36.reuse, R159 ;  /* 0x00000024a99f7223 */ /* 0x080fe4000000009f */
[-C--:B------:R-:W-:Y:S02]  /*3b80*/  FFMA R149, R78, R36.reuse, R149 ;  /* 0x000000244e957223 */ /* 0x080fe40000000095 */
[-C--:B------:R-:W-:Y:S02]  /*3b90*/  FFMA R161, R167, R36.reuse, R161 ;  /* 0x00000024a7a17223 */ /* 0x080fe400000000a1 */
[----:B------:R-:W-:-:S02]  /*3ba0*/  FFMA R157, R82, R36, R157 ;  /* 0x00000024529d7223 */ /* 0x000fc4000000009d */
[----:B------:R-:W-:Y:S02]  /*3bb0*/  FFMA R36, R165, R36, R79 ;  /* 0x00000024a5247223 */ /* 0x000fe4000000004f */
[-C--:B------:R-:W-:Y:S02]  /*3bc0*/  FFMA R65, R68, R40.reuse, R65 ;  /* 0x0000002844417223 */ /* 0x080fe40000000041 */
[-C--:B------:R-:W-:Y:S02]  /*3bd0*/  FFMA R67, R78, R40.reuse, R67 ;  /* 0x000000284e437223 */ /* 0x080fe40000000043 */
[----:B------:R-:W-:Y:S02]  /*3be0*/  FFMA R77, R174, R40, R77 ;  /* 0x00000028ae4d7223 */ /* 0x000fe4000000004d */
[-C--:B--2---:R-:W-:Y:S02]  /*3bf0*/  FFMA R5, R66, R45.reuse, R5 ;  /* 0x0000002d42057223 */ /* 0x084fe40000000005 */
[----:B------:R-:W-:-:S02]  /*3c00*/  FFMA R9, R76, R45, R9 ;  /* 0x0000002d4c097223 */ /* 0x000fc40000000009 */
[-C--:B------:R-:W-:Y:S02]  /*3c10*/  FFMA R159, R152, R45.reuse, R159 ;  /* 0x0000002d989f7223 */ /* 0x080fe4000000009f */
[-C--:B------:R-:W-:Y:S02]  /*3c20*/  FFMA R69, R64, R45.reuse, R69 ;  /* 0x0000002d40457223 */ /* 0x080fe40000000045 */
[-C--:B------:R-:W-:Y:S02]  /*3c30*/  FFMA R149, R72, R45.reuse, R149 ;  /* 0x0000002d48957223 */ /* 0x080fe40000000095 */
[-C--:B------:R-:W-:Y:S02]  /*3c40*/  FFMA R161, R150, R45.reuse, R161 ;  /* 0x0000002d96a17223 */ /* 0x080fe400000000a1 */
[-C--:B------:R-:W-:Y:S02]  /*3c50*/  FFMA R26, R70, R45.reuse, R73 ;  /* 0x0000002d461a7223 */ /* 0x080fe40000000049 */
[----:B------:R-:W-:-:S02]  /*3c60*/  FFMA R157, R74, R45, R157 ;  /* 0x0000002d4a9d7223 */ /* 0x000fc4000000009d */
[----:B------:R-:W-:Y:S02]  /*3c70*/  FFMA R36, R148, R45, R36 ;  /* 0x0000002d94247223 */ /* 0x000fe40000000024 */
[-C--:B----4-:R-:W-:Y:S02]  /*3c80*/  FFMA R77, R66, R49.reuse, R77 ;  /* 0x00000031424d7223 */ /* 0x090fe4000000004d */
[-C--:B------:R-:W-:Y:S02]  /*3c90*/  FFMA R81, R64, R49.reuse, R81 ;  /* 0x0000003140517223 */ /* 0x080fe40000000051 */
[-C--:B------:R-:W-:Y:S02]  /*3ca0*/  FFMA R45, R76, R49.reuse, R65 ;  /* 0x000000314c2d7223 */ /* 0x080fe40000000041 */
[-C--:B------:R-:W-:Y:S02]  /*3cb0*/  FFMA R73, R72, R49.reuse, R67 ;  /* 0x0000003148497223 */ /* 0x080fe40000000043 */
[----:B------:R-:W1:Y:S01]  /*3cc0*/  LDS.128 R64, [R80+0x210] ;  /* 0x0002100050407984 */ /* 0x000e620000000c00 */
[----:B------:R-:W-:-:S02]  /*3cd0*/  FFMA R147, R70, R49, R147 ;  /* 0x0000003146937223 */ /* 0x000fc40000000093 */
[-C--:B---3--:R-:W-:Y:S02]  /*3ce0*/  FFMA R5, R71, R54.reuse, R5 ;  /* 0x0000003647057223 */ /* 0x088fe40000000005 */
[-C--:B------:R-:W-:Y:S02]  /*3cf0*/  FFMA R9, R172, R54.reuse, R9 ;  /* 0x00000036ac097223 */ /* 0x080fe40000000009 */
[-C--:B------:R-:W-:Y:S02]  /*3d00*/  FFMA R70, R183, R54.reuse, R26 ;  /* 0x00000036b7467223 */ /* 0x080fe4000000001a */
[-C--:B------:R-:W-:Y:S02]  /*3d10*/  FFMA R149, R170, R54.reuse, R149 ;  /* 0x00000036aa957223 */ /* 0x080fe40000000095 */
[----:B------:R-:W-:Y:S02]  /*3d20*/  FFMA R79, R171, R54, R36 ;  /* 0x00000036ab4f7223 */ /* 0x000fe40000000024 */
[----:B------:R-:W-:-:S02]  /*3d30*/  FFMA R153, R169, R40, R153 ;  /* 0x00000028a9997223 */ /* 0x000fc40000000099 */
[-C--:B------:R-:W-:Y:S02]  /*3d40*/  FFMA R155, R167, R40.reuse, R155 ;  /* 0x00000028a79b7223 */ /* 0x080fe4000000009b */
[----:B------:R-:W-:Y:S02]  /*3d50*/  FFMA R151, R82, R40, R151 ;  /* 0x0000002852977223 */ /* 0x000fe40000000097 */
[-C--:B------:R-:W-:Y:S02]  /*3d60*/  FFMA R159, R175, R54.reuse, R159 ;  /* 0x00000036af9f7223 */ /* 0x080fe4000000009f */
[-C--:B------:R-:W-:Y:S02]  /*3d70*/  FFMA R69, R181, R54.reuse, R69 ;  /* 0x00000036b5457223 */ /* 0x080fe40000000045 */
[-C--:B------:R-:W-:Y:S02]  /*3d80*/  FFMA R161, R173, R54.reuse, R161 ;  /* 0x00000036ada17223 */ /* 0x080fe400000000a1 */
[----:B------:R-:W-:-:S02]  /*3d90*/  FFMA R174, R75, R54, R157 ;  /* 0x000000364bae7223 */ /* 0x000fc4000000009d */
[-C--:B0-----:R-:W-:Y:S01]  /*3da0*/  FFMA R5, R176, R63.reuse, R5 ;  /* 0x0000003fb0057223 */ /* 0x081fe20000000005 */
[----:B------:R-:W-:Y:S01]  /*3db0*/  LDS R157, [R146+0x1e0] ;  /* 0x0001e000929d7984 */ /* 0x000fe20000000800 */
[-C--:B------:R-:W-:Y:S02]  /*3dc0*/  FFMA R36, R158, R63.reuse, R9 ;  /* 0x0000003f9e247223 */ /* 0x080fe40000000009 */
[-C--:B------:R-:W-:Y:S02]  /*3dd0*/  FFMA R70, R178, R63.reuse, R70 ;  /* 0x0000003fb2467223 */ /* 0x080fe40000000046 */
[----:B------:R-:W-:Y:S02]  /*3de0*/  FFMA R40, R165, R40, R83 ;  /* 0x00000028a5287223 */ /* 0x000fe40000000053 */
[----:B------:R-:W-:Y:S02]  /*3df0*/  FFMA R77, R71, R58, R77 ;  /* 0x0000003a474d7223 */ /* 0x000fe4000000004d */
[----:B------:R-:W-:-:S02]  /*3e00*/  FFMA R54, R156, R63, R149 ;  /* 0x0000003f9c367223 */ /* 0x000fc40000000095 */
[-C--:B------:R-:W-:Y:S02]  /*3e10*/  FFMA R153, R152, R49.reuse, R153 ;  /* 0x0000003198997223 */ /* 0x080fe40000000099 */
[-C--:B------:R-:W-:Y:S02]  /*3e20*/  FFMA R155, R150, R49.reuse, R155 ;  /* 0x00000031969b7223 */ /* 0x080fe4000000009b */
[----:B------:R-:W-:Y:S02]  /*3e30*/  FFMA R151, R74, R49, R151 ;  /* 0x000000314a977223 */ /* 0x000fe40000000097 */
[-C--:B------:R-:W-:Y:S02]  /*3e40*/  FFMA R159, R154, R63.reuse, R159 ;  /* 0x0000003f9a9f7223 */ /* 0x080fe4000000009f */
[-C--:B------:R-:W-:Y:S02]  /*3e50*/  FFMA R69, R180, R63.reuse, R69 ;  /* 0x0000003fb4457223 */ /* 0x080fe40000000045 */
[----:B------:R-:W-:-:S02]  /*3e60*/  FFMA R161, R8, R63, R161 ;  /* 0x0000003f08a17223 */ /* 0x000fc400000000a1 */
[-C--:B------:R-:W-:Y:S02]  /*3e70*/  FFMA R174, R13, R63.reuse, R174 ;  /* 0x0000003f0dae7223 */ /* 0x080fe400000000ae */
[----:B------:R-:W-:Y:S02]  /*3e80*/  FFMA R79, R4, R63, R79 ;  /* 0x0000003f044f7223 */ /* 0x000fe4000000004f */
        /* <DEDUP_REMOVED lines=10> */
[-C--:B------:R-:W-:Y:S02]  /*3f30*/  FFMA R155, R173, R58.reuse, R155 ;  /* 0x0000003aad9b7223 */ /* 0x080fe4000000009b */
[----:B------:R-:W-:Y:S02]  /*3f40*/  FFMA R182, R75, R58, R151 ;  /* 0x0000003a4bb67223 */ /* 0x000fe40000000097 */
        /* <DEDUP_REMOVED lines=8> */
[----:B------:R-:W-:Y:S02]  /*3fd0*/  FFMA R58, R171, R58, R49 ;  /* 0x0000003aab3a7223 */ /* 0x000fe40000000031 */
[----:B-1----:R-:W-:-:S02]  /*3fe0*/  FFMA R77, R176, R67, R77 ;  /* 0x00000043b04d7223 */ /* 0x002fc4000000004d */
[-C--:B------:R-:W-:Y:S02]  /*3ff0*/  FFMA R54, R150, R46.reuse, R45 ;  /* 0x0000002e96367223 */ /* 0x080fe4000000002d */
[-C--:B------:R-:W-:Y:S02]  /*4000*/  FFMA R49, R179, R46.reuse, R159 ;  /* 0x0000002eb3317223 */ /* 0x080fe4000000009f */
[-C--:B------:R-:W-:Y:S01]  /*4010*/  FFMA R63, R72, R46.reuse, R69 ;  /* 0x0000002e483f7223 */ /* 0x080fe20000000045 */
[----:B------:R-:W-:Y:S01]  /*4020*/  LDS R159, [R146+0x44] ;  /* 0x00004400929f7984 */ /* 0x000fe20000000800 */
[-C--:B------:R-:W-:Y:S02]  /*4030*/  FFMA R147, R177, R46.reuse, R161 ;  /* 0x0000002eb1937223 */ /* 0x080fe400000000a1 */
[-C--:B------:R-:W-:Y:S01]  /*4040*/  FFMA R174, R148, R46.reuse, R83 ;  /* 0x0000002e94ae7223 */ /* 0x080fe20000000053 */
[----:B------:R-:W-:Y:S01]  /*4050*/  LDS R161, [R146+0x10] ;  /* 0x0000100092a17984 */ /* 0x000fe20000000800 */
[----:B------:R-:W-:-:S02]  /*4060*/  FFMA R79, R17, R46, R79 ;  /* 0x0000002e114f7223 */ /* 0x000fc4000000004f */
[-C--:B------:R-:W-:Y:S02]  /*4070*/  FFMA R153, R172, R55.reuse, R5 ;  /* 0x00000037ac997223 */ /* 0x080fe40000000005 */
[----:B------:R-:W-:Y:S02]  /*4080*/  FFMA R45, R175, R55, R36 ;  /* 0x00000037af2d7223 */ /* 0x000fe40000000024 */
[-C--:B------:R-:W-:Y:S02]  /*4090*/  FFMA R81, R180, R67.reuse, R81 ;  /* 0x00000043b4517223 */ /* 0x080fe40000000051 */
[----:B------:R-:W-:Y:S02]  /*40a0*/  FFMA R26, R158, R67, R26 ;  /* 0x000000439e1a7223 */ /* 0x000fe4000000001a */
[----:B------:R-:W-:Y:S02]  /*40b0*/  FFMA R36, R75, R55, R70 ;  /* 0x000000374b247223 */ /* 0x000fe40000000046 */
[----:B------:R-:W-:-:S02]  /*40c0*/  FFMA R183, R178, R67, R183 ;  /* 0x00000043b2b77223 */ /* 0x000fc400000000b7 */
[-C--:B------:R-:W-:Y:S02]  /*40d0*/  FFMA R40, R154, R67.reuse, R40 ;  /* 0x000000439a287223 */ /* 0x080fe40000000028 */
[-C--:B------:R-:W-:Y:S02]  /*40e0*/  FFMA R46, R156, R67.reuse, R73 ;  /* 0x000000439c2e7223 */ /* 0x080fe40000000049 */
[-C--:B------:R-:W-:Y:S02]  /*40f0*/  FFMA R5, R8, R67.reuse, R155 ;  /* 0x0000004308057223 */ /* 0x080fe4000000009b */
[-C--:B------:R-:W-:Y:S01]  /*4100*/  FFMA R182, R13, R67.reuse, R182 ;  /* 0x000000430db67223 */ /* 0x080fe200000000b6 */
[----:B------:R-:W-:Y:S01]  /*4110*/  LDS R155, [R146+0x214] ;  /* 0x00021400929b7984 */ /* 0x000fe20000000800 */
[----:B------:R-:W-:Y:S02]  /*4120*/  FFMA R58, R4, R67, R58 ;  /* 0x00000043043a7223 */ /* 0x000fe4000000003a */
[-C--:B------:R-:W-:Y:S01]  /*4130*/  FFMA R77, R68, R41.reuse, R77 ;  /* 0x00000029444d7223 */ /* 0x080fe2000000004d */
[----:B------:R-:W-:Y:S01]  /*4140*/  LDS R67, [R146+0x248] ;  /* 0x0002480092437984 */ /* 0x000fe20000000800 */
[----:B------:R-:W-:-:S02]  /*4150*/  FFMA R81, R78, R41, R81 ;  /* 0x000000294e517223 */ /* 0x000fc40000000051 */
[-C--:B------:R-:W-:Y:S01]  /*4160*/  FFMA R9, R169, R41.reuse, R26 ;  /* 0x00000029a9097223 */ /* 0x080fe2000000001a */
[----:B------:R-:W0:Y:S01]  /*4170*/  LDS.128 R68, [R80+0x40] ;  /* 0x0000400050447984 */ /* 0x000e220000000c00 */
[-C--:B------:R-:W-:Y:S02]  /*4180*/  FFMA R183, R82, R41.reuse, R183 ;  /* 0x0000002952b77223 */ /* 0x080fe400000000b7 */
[-C--:B------:R-:W-:Y:S02]  /*4190*/  FFMA R40, R164, R41.reuse, R40 ;  /* 0x00000029a4287223 */ /* 0x080fe40000000028 */
[-C--:B------:R-:W-:Y:S02]  /*41a0*/  FFMA R37, R167, R41.reuse, R46 ;  /* 0x00000029a7257223 */ /* 0x080fe4000000002e */
[-C--:B------:R-:W-:Y:S01]  /*41b0*/  FFMA R5, R162, R41.reuse, R5 ;  /* 0x00000029a2057223 */ /* 0x080fe20000000005 */
[----:B------:R-:W-:Y:S01]  /*41c0*/  LDS R46, [R146+0xac] ;  /* 0x0000ac00922e7984 */ /* 0x000fe20000000800 */
[----:B------:R-:W-:-:S02]  /*41d0*/  FFMA R73, R165, R41, R182 ;  /* 0x00000029a5497223 */ /* 0x000fc400000000b6 */
[----:B------:R-:W-:Y:S02]  /*41e0*/  FFMA R26, R160, R41, R58 ;  /* 0x00000029a01a7223 */ /* 0x000fe4000000003a */
[----:B------:R-:W1:Y:S01]  /*41f0*/  LDS R41, [R146+0x78] ;  /* 0x0000780092297984 */ /* 0x000e620000000800 */
[-C--:B------:R-:W-:Y:S02]  /*4200*/  FFMA R149, R173, R55.reuse, R54 ;  /* 0x00000037ad957223 */ /* 0x080fe40000000036 */
[----:B------:R-:W-:Y:S02]  /*4210*/  FFMA R151, R171, R55, R174 ;  /* 0x00000037ab977223 */ /* 0x000fe400000000ae */
[-C--:B------:R-:W-:Y:S02]  /*4220*/  FFMA R77, R76, R50.reuse, R77 ;  /* 0x000000324c4d7223 */ /* 0x080fe4000000004d */
[-C--:B------:R-:W-:Y:S02]  /*4230*/  FFMA R81, R72, R50.reuse, R81 ;  /* 0x0000003248517223 */ /* 0x080fe40000000051 */
[----:B------:R-:W-:-:S02]  /*4240*/  FFMA R74, R74, R50, R183 ;  /* 0x000000324a4a7223 */ /* 0x000fc400000000b7 */
[-C--:B------:R-:W-:Y:S02]  /*4250*/  FFMA R54, R152, R50.reuse, R9 ;  /* 0x0000003298367223 */ /* 0x080fe40000000009 */
[-C--:B------:R-:W-:Y:S01]  /*4260*/  FFMA R174, R179, R50.reuse, R40 ;  /* 0x00000032b3ae7223 */ /* 0x080fe20000000028 */
[----:B------:R-:W-:Y:S01]  /*4270*/  LDS R9, [R146+0x17c] ;  /* 0x00017c0092097984 */ /* 0x000fe20000000800 */
[-C--:B------:R-:W-:Y:S02]  /*4280*/  FFMA R58, R150, R50.reuse, R37 ;  /* 0x00000032963a7223 */ /* 0x080fe40000000025 */
[-C--:B------:R-:W-:Y:S01]  /*4290*/  FFMA R72, R177, R50.reuse, R5 ;  /* 0x00000032b1487223 */ /* 0x080fe20000000005 */
[----:B------:R-:W-:Y:S01]  /*42a0*/  LDS R40, [R146+0xe0] ;  /* 0x0000e00092287984 */ /* 0x000fe20000000800 */
[-C--:B------:R-:W-:Y:S02]  /*42b0*/  FFMA R76, R148, R50.reuse, R73 ;  /* 0x00000032944c7223 */ /* 0x080fe40000000049 */
[----:B------:R-:W-:Y:S01]  /*42c0*/  FFMA R50, R17, R50, R26 ;  /* 0x0000003211327223 */ /* 0x000fe2000000001a */
[----:B------:R-:W-:Y:S01]  /*42d0*/  LDS R5, [R146+0x1b0] ;  /* 0x0001b00092057984 */ /* 0x000fe20000000800 */
[----:B------:R-:W-:-:S02]  /*42e0*/  FFMA R63, R170, R55, R63 ;  /* 0x00000037aa3f7223 */ /* 0x000fc4000000003f */
[-C--:B------:R-:W-:Y:S01]  /*42f0*/  FFMA R181, R172, R59.reuse, R77 ;  /* 0x0000003bacb57223 */ /* 0x080fe2000000004d */
[----:B------:R-:W-:Y:S01]  /*4300*/  LDS R26, [R146+0x114] ;  /* 0x00011400921a7984 */ /* 0x000fe20000000800 */
[-C--:B------:R-:W-:Y:S02]  /*4310*/  FFMA R183, R170, R59.reuse, R81 ;  /* 0x0000003baab77223 */ /* 0x080fe40000000051 */
[-C--:B------:R-:W-:Y:S01]  /*4320*/  FFMA R170, R75, R59.reuse, R74 ;  /* 0x0000003b4baa7223 */ /* 0x080fe2000000004a */
[----:B------:R-:W-:Y:S01]  /*4330*/  LDS R37, [R146+0x148] ;  /* 0x0001480092257984 */ /* 0x000fe20000000800 */
[----:B------:R-:W-:Y:S02]  /*4340*/  FFMA R172, R166, R59, R72 ;  /* 0x0000003ba6ac7223 */ /* 0x000fe40000000048 */
[-C--:B0-----:R-:W-:Y:S01]  /*4350*/  FFMA R185, R158, R68.reuse, R185 ;  /* 0x000000449eb97223 */ /* 0x081fe200000000b9 */
[----:B------:R-:W0:Y:S01]  /*4360*/  LDS.128 R72, [R80+0xe0] ;  /* 0x0000e00050487984 */ /* 0x000e220000000c00 */
[----:B------:R-:W-:-:S02]  /*4370*/  FFMA R189, R154, R68, R189 ;  /* 0x000000449abd7223 */ /* 0x000fc400000000bd */
[-C--:B------:R-:W-:Y:S02]  /*4380*/  FFMA R187, R156, R68.reuse, R187 ;  /* 0x000000449cbb7223 */ /* 0x080fe400000000bb */
[-C--:B------:R-:W-:Y:S02]  /*4390*/  FFMA R195, R8, R68.reuse, R195 ;  /* 0x0000004408c37223 */ /* 0x080fe400000000c3 */
[-C--:B------:R-:W-:Y:S02]  /*43a0*/  FFMA R14, R13, R68.reuse, R14 ;  /* 0x000000440d0e7223 */ /* 0x080fe4000000000e */
[----:B------:R-:W-:Y:S02]  /*43b0*/  FFMA R191, R4, R68, R191 ;  /* 0x0000004404bf7223 */ /* 0x000fe400000000bf */
[C---:B------:R-:W-:Y:S02]  /*43c0*/  FFMA R31, R68.reuse, R157, R31 ;  /* 0x0000009d441f7223 */ /* 0x040fe4000000001f */
[----:B------:R-:W-:-:S02]  /*43d0*/  FFMA R193, R68, R155, R193 ;  /* 0x0000009b44c17223 */ /* 0x000fc400000000c1 */
[----:B------:R-:W-:Y:S02]  /*43e0*/  FFMA R23, R68, R67, R23 ;  /* 0x0000004344177223 */ /* 0x000fe40000000017 */
[-C--:B------:R-:W-:Y:S02]  /*43f0*/  FFMA R213, R175, R59.reuse, R54 ;  /* 0x0000003bafd57223 */ /* 0x080fe40000000036 */
[-C--:B------:R-:W-:Y:S02]  /*4400*/  FFMA R174, R168, R59.reuse, R174 ;  /* 0x0000003ba8ae7223 */ /* 0x080fe400000000ae */
[-C--:B------:R-:W-:Y:S02]  /*4410*/  FFMA R211, R173, R59.reuse, R58 ;  /* 0x0000003badd37223 */ /* 0x080fe4000000003a */
[-C--:B------:R-:W-:Y:S02]  /*4420*/  FFMA R209, R171, R59.reuse, R76 ;  /* 0x0000003babd17223 */ /* 0x080fe4000000004c */
[----:B------:R-:W-:-:S02]  /*4430*/  FFMA R59, R22, R59, R50 ;  /* 0x0000003b163b7223 */ /* 0x000fc40000000032 */
[-C--:B------:R-:W-:Y:S02]  /*4440*/  FFMA R185, R169, R6.reuse, R185 ;  /* 0x00000006a9b97223 */ /* 0x080fe400000000b9 */
[-C--:B------:R-:W-:Y:S02]  /*4450*/  FFMA R50, R164, R6.reuse, R189 ;  /* 0x00000006a4327223 */ /* 0x080fe400000000bd */
[-C--:B------:R-:W-:Y:S02]  /*4460*/  FFMA R187, R167, R6.reuse, R187 ;  /* 0x00000006a7bb7223 */ /* 0x080fe400000000bb */
[-C--:B------:R-:W-:Y:S02]  /*4470*/  FFMA R54, R162, R6.reuse, R195 ;  /* 0x00000006a2367223 */ /* 0x080fe400000000c3 */
[-C--:B------:R-:W-:Y:S02]  /*4480*/  FFMA R14, R165, R6.reuse, R14 ;  /* 0x00000006a50e7223 */ /* 0x080fe4000000000e */
[----:B------:R-:W-:-:S02]  /*4490*/  FFMA R58, R160, R6, R191 ;  /* 0x00000006a03a7223 */ /* 0x000fc400000000bf */
[-C--:B------:R-:W-:Y:S02]  /*44a0*/  FFMA R31, R161, R6.reuse, R31 ;  /* 0x00000006a11f7223 */ /* 0x080fe4000000001f */
[-C--:B------:R-:W-:Y:S02]  /*44b0*/  FFMA R193, R159, R6.reuse, R193 ;  /* 0x000000069fc17223 */ /* 0x080fe400000000c1 */
[----:B-1----:R-:W-:Y:S02]  /*44c0*/  FFMA R6, R41, R6, R23 ;  /* 0x0000000629067223 */ /* 0x002fe40000000017 */
[-C--:B0-----:R-:W-:Y:S02]  /*44d0*/  FFMA R35, R158, R72.reuse, R35 ;  /* 0x000000489e237223 */ /* 0x081fe40000000023 */
[----:B------:R-:W-:Y:S02]  /*44e0*/  FFMA R6, R26, R15, R6 ;  /* 0x0000000f1a067223 */ /* 0x000fe40000000006 */
[----:B------:R-:W-:-:S02]  /*44f0*/  FFMA R207, R154, R72, R207 ;  /* 0x000000489acf7223 */ /* 0x000fc400000000cf */
[----:B------:R-:W-:Y:S02]  /*4500*/  FFMA R83, R5, R28, R6 ;  /* 0x0000001c05537223 */ /* 0x000fe40000000006 */
[----:B------:R-:W0:Y:S01]  /*4510*/  LDS R6, [R146+0x24c] ;  /* 0x00024c0092067984 */ /* 0x000e220000000800 */
[-C--:B------:R-:W-:Y:S02]  /*4520*/  FFMA R201, R157, R72.reuse, R201 ;  /* 0x000000489dc97223 */ /* 0x080fe400000000c9 */
[-C--:B------:R-:W-:Y:S02]  /*4530*/  FFMA R199, R156, R72.reuse, R199 ;  /* 0x000000489cc77223 */ /* 0x080fe400000000c7 */
[-C--:B------:R-:W-:Y:S02]  /*4540*/  FFMA R205, R8, R72.reuse, R205 ;  /* 0x0000004808cd7223 */ /* 0x080fe400000000cd */
[----:B------:R-:W-:Y:S02]  /*4550*/  FFMA R197, R72, R155, R197 ;  /* 0x0000009b48c57223 */ /* 0x000fe400000000c5 */
[----:B------:R-:W-:-:S02]  /*4560*/  FFMA R18, R13, R72, R18 ;  /* 0x000000480d127223 */ /* 0x000fc40000000012 */
[----:B------:R-:W-:Y:S02]  /*4570*/  FFMA R203, R4, R72, R203 ;  /* 0x0000004804cb7223 */ /* 0x000fe400000000cb */
[-C--:B------:R-:W-:Y:S02]  /*4580*/  FFMA R49, R168, R55.reuse, R49 ;  /* 0x00000037a8317223 */ /* 0x080fe40000000031 */
[----:B------:R-:W-:Y:S02]  /*4590*/  FFMA R147, R166, R55, R147 ;  /* 0x00000037a6937223 */ /* 0x000fe40000000093 */
[----:B------:R-:W-:Y:S02]  /*45a0*/  FFMA R27, R72, R67, R27 ;  /* 0x00000043481b7223 */ /* 0x000fe4000000001b */
        /* <DEDUP_REMOVED lines=12> */
[----:B------:R-:W-:Y:S02]  /*4670*/  FFMA R27, R41, R10, R27 ;  /* 0x0000000a291b7223 */ /* 0x000fe4000000001b */
[----:B------:R-:W-:-:S02]  /*4680*/  FFMA R185, R152, R15, R185 ;  /* 0x0000000f98b97223 */ /* 0x000fc400000000b9 */
[-C--:B------:R-:W-:Y:S02]  /*4690*/  FFMA R187, R150, R15.reuse, R187 ;  /* 0x0000000f96bb7223 */ /* 0x080fe400000000bb */
[-C--:B------:R-:W-:Y:S02]  /*46a0*/  FFMA R14, R148, R15.reuse, R14 ;  /* 0x0000000f940e7223 */ /* 0x080fe4000000000e */
[-C--:B------:R-:W-:Y:S02]  /*46b0*/  FFMA R31, R46, R15.reuse, R31 ;  /* 0x0000000f2e1f7223 */ /* 0x080fe4000000001f */
[----:B------:R-:W-:Y:S02]  /*46c0*/  FFMA R193, R40, R15, R193 ;  /* 0x0000000f28c17223 */ /* 0x000fe400000000c1 */
[----:B------:R-:W-:Y:S02]  /*46d0*/  FFMA R176, R168, R28, R23 ;  /* 0x0000001ca8b07223 */ /* 0x000fe40000000017 */
        /* <DEDUP_REMOVED lines=8> */
[----:B------:R-:W-:Y:S02]  /*4760*/  FFMA R19, R26, R19, R27 ;  /* 0x000000131a137223 */ /* 0x000fe4000000001b */
[----:B------:R-:W-:Y:S02]  /*4770*/  FFMA R184, R22, R32, R81 ;  /* 0x0000002016b87223 */ /* 0x000fe40000000051 */
[C---:B------:R-:W-:Y:S02]  /*4780*/  FFMA R82, R171.reuse, R28, R14 ;  /* 0x0000001cab527223 */ /* 0x040fe4000000000e */
[-C--:B------:R-:W-:Y:S01]  /*4790*/  FFMA R18, R171, R32.reuse, R18 ;  /* 0x00000020ab127223 */ /* 0x080fe20000000012 */
[----:B------:R-:W1:Y:S01]  /*47a0*/  LDS R14, [R146+0x218] ;  /* 0x00021800920e7984 */ /* 0x000e620000000800 */
[----:B------:R-:W-:-:S02]  /*47b0*/  FFMA R81, R5, R32, R19 ;  /* 0x0000002005517223 */ /* 0x000fc40000000013 */
[----:B------:R-:W-:Y:S02]  /*47c0*/  FFMA R27, R175, R32, R35 ;  /* 0x00000020af1b7223 */ /* 0x000fe40000000023 */
[-C--:B------:R-:W-:Y:S02]  /*47d0*/  FFMA R68, R166, R28.reuse, R77 ;  /* 0x0000001ca6447223 */ /* 0x080fe4000000004d */
[----:B------:R-:W-:Y:S02]  /*47e0*/  FFMA R178, R22, R28, R79 ;  /* 0x0000001c16b27223 */ /* 0x000fe4000000004f */
[----:B------:R-:W-:Y:S01]  /*47f0*/  FFMA R180, R166, R32, R23 ;  /* 0x00000020a6b47223 */ /* 0x000fe20000000017 */
[----:B------:R-:W2:Y:S01]  /*4800*/  LDS.128 R76, [R80+0x180] ;  /* 0x00018000504c7984 */ /* 0x000ea20000000c00 */
[C---:B------:R-:W-:Y:S02]  /*4810*/  FFMA R35, R4.reuse, R73, R18 ;  /* 0x0000004904237223 */ /* 0x040fe40000000012 */
[----:B------:R-:W-:-:S02]  /*4820*/  FFMA R23, R4, R69, R82 ;  /* 0x0000004504177223 */ /* 0x000fc40000000052 */
[C---:B0-----:R-:W-:Y:S02]  /*4830*/  FFMA R10, R6.reuse, R69, R83 ;  /* 0x00000045060a7223 */ /* 0x041fe40000000053 */
[----:B------:R-:W-:Y:S02]  /*4840*/  FFMA R18, R6, R73, R81 ;  /* 0x0000004906127223 */ /* 0x000fe40000000051 */
[----:B------:R-:W0:Y:S01]  /*4850*/  LDS.128 R80, [R80+0x220] ;  /* 0x0002200050507984 */ /* 0x000e220000000c00 */
[-C--:B------:R-:W-:Y:S02]  /*4860*/  FFMA R185, R175, R28.reuse, R185 ;  /* 0x0000001cafb97223 */ /* 0x080fe400000000b9 */
[-C--:B------:R-:W-:Y:S02]  /*4870*/  FFMA R187, R173, R28.reuse, R187 ;  /* 0x0000001cadbb7223 */ /* 0x080fe400000000bb */
[-C--:B------:R-:W-:Y:S02]  /*4880*/  FFMA R31, R37, R28.reuse, R31 ;  /* 0x0000001c251f7223 */ /* 0x080fe4000000001f */
[----:B------:R-:W-:-:S02]  /*4890*/  FFMA R193, R9, R28, R193 ;  /* 0x0000001c09c17223 */ /* 0x000fc400000000c1 */
[----:B------:R-:W3:Y:S01]  /*48a0*/  LDS R28, [R146+0x1e4] ;  /* 0x0001e400921c7984 */ /* 0x000ee20000000800 */
[-C--:B------:R-:W-:Y:S02]  /*48b0*/  FFMA R72, R155, R69.reuse, R68 ;  /* 0x000000459b487223 */ /* 0x080fe40000000044 */
[C---:B------:R-:W-:Y:S02]  /*48c0*/  FFMA R68, R67.reuse, R69, R178 ;  /* 0x0000004543447223 */ /* 0x040fe400000000b2 */
[----:B------:R-:W-:Y:S02]  /*48d0*/  FFMA R178, R67, R73, R184 ;  /* 0x0000004943b27223 */ /* 0x000fe400000000b8 */
[-C--:B------:R-:W-:Y:S02]  /*48e0*/  FFMA R182, R168, R32.reuse, R15 ;  /* 0x00000020a8b67223 */ /* 0x080fe4000000000f */
[-C--:B------:R-:W-:Y:S02]  /*48f0*/  FFMA R58, R37, R32.reuse, R201 ;  /* 0x00000020253a7223 */ /* 0x080fe400000000c9 */
[----:B------:R-:W-:-:S02]  /*4900*/  FFMA R199, R173, R32, R199 ;  /* 0x00000020adc77223 */ /* 0x000fc400000000c7 */
[----:B------:R-:W-:Y:S02]  /*4910*/  FFMA R50, R9, R32, R197 ;  /* 0x0000002009327223 */ /* 0x000fe400000000c5 */
[-C--:B------:R-:W-:Y:S02]  /*4920*/  FFMA R15, R154, R69.reuse, R185 ;  /* 0x000000459a0f7223 */ /* 0x080fe400000000b9 */
[-C--:B------:R-:W-:Y:S02]  /*4930*/  FFMA R19, R8, R69.reuse, R187 ;  /* 0x0000004508137223 */ /* 0x080fe400000000bb */
[-C--:B------:R-:W-:Y:S02]  /*4940*/  FFMA R176, R157, R69.reuse, R176 ;  /* 0x000000459db07223 */ /* 0x080fe400000000b0 */
[----:B-1----:R-:W-:Y:S02]  /*4950*/  FFMA R32, R14, R69, R193 ;  /* 0x000000450e207223 */ /* 0x002fe400000000c1 */
[----:B--2---:R-:W-:-:S02]  /*4960*/  FFMA R153, R158, R76, R153 ;  /* 0x0000004c9e997223 */ /* 0x004fc40000000099 */
[-C--:B------:R-:W-:Y:S02]  /*4970*/  FFMA R49, R157, R76.reuse, R49 ;  /* 0x0000004c9d317223 */ /* 0x080fe40000000031 */
[-C--:B------:R-:W-:Y:S02]  /*4980*/  FFMA R63, R156, R76.reuse, R63 ;  /* 0x0000004c9c3f7223 */ /* 0x080fe4000000003f */
[C---:B------:R-:W-:Y:S02]  /*4990*/  FFMA R36, R13.reuse, R76, R36 ;  /* 0x0000004c0d247223 */ /* 0x040fe40000000024 */
[-C--:B0-----:R-:W-:Y:S02]  /*49a0*/  FFMA R181, R158, R80.reuse, R181 ;  /* 0x000000509eb57223 */ /* 0x081fe400000000b5 */
[----:B------:R-:W-:Y:S02]  /*49b0*/  FFMA R170, R13, R80, R170 ;  /* 0x000000500daa7223 */ /* 0x000fe400000000aa */
[----:B------:R-:W-:-:S02]  /*49c0*/  FFMA R45, R154, R76, R45 ;  /* 0x0000004c9a2d7223 */ /* 0x000fc4000000002d */
[-C--:B------:R-:W-:Y:S02]  /*49d0*/  FFMA R149, R8, R76.reuse, R149 ;  /* 0x0000004c08957223 */ /* 0x080fe40000000095 */
[-C--:B------:R-:W-:Y:S02]  /*49e0*/  FFMA R147, R155, R76.reuse, R147 ;  /* 0x0000004c9b937223 */ /* 0x080fe40000000093 */
[----:B------:R-:W-:Y:S02]  /*49f0*/  FFMA R151, R4, R76, R151 ;  /* 0x0000004c04977223 */ /* 0x000fe40000000097 */
[----:B------:R-:W-:Y:S02]  /*4a00*/  FFMA R153, R169, R38, R153 ;  /* 0x00000026a9997223 */ /* 0x000fe40000000099 */
[----:B------:R-:W-:Y:S02]  /*4a10*/  FFMA R55, R67, R76, R55 ;  /* 0x0000004c43377223 */ /* 0x000fe40000000037 */
[----:B------:R-:W-:-:S02]  /*4a20*/  FFMA R181, R169, R42, R181 ;  /* 0x0000002aa9b57223 */ /* 0x000fc400000000b5 */
[-C--:B------:R-:W-:Y:S02]  /*4a30*/  FFMA R49, R161, R38.reuse, R49 ;  /* 0x00000026a1317223 */ /* 0x080fe40000000031 */
[-C--:B------:R-:W-:Y:S02]  /*4a40*/  FFMA R63, R167, R38.reuse, R63 ;  /* 0x00000026a73f7223 */ /* 0x080fe4000000003f */
[C---:B------:R-:W-:Y:S02]  /*4a50*/  FFMA R36, R165.reuse, R38, R36 ;  /* 0x00000026a5247223 */ /* 0x040fe40000000024 */
[----:B------:R-:W-:Y:S02]  /*4a60*/  FFMA R170, R165, R42, R170 ;  /* 0x0000002aa5aa7223 */ /* 0x000fe400000000aa */
[-C--:B------:R-:W-:Y:S02]  /*4a70*/  FFMA R76, R164, R38.reuse, R45 ;  /* 0x00000026a44c7223 */ /* 0x080fe4000000002d */
[----:B------:R-:W-:-:S02]  /*4a80*/  FFMA R184, R162, R38, R149 ;  /* 0x00000026a2b87223 */ /* 0x000fc40000000095 */
[-C--:B------:R-:W-:Y:S02]  /*4a90*/  FFMA R147, R159, R38.reuse, R147 ;  /* 0x000000269f937223 */ /* 0x080fe40000000093 */
[-C--:B------:R-:W-:Y:S02]  /*4aa0*/  FFMA R186, R160, R38.reuse, R151 ;  /* 0x00000026a0ba7223 */ /* 0x080fe40000000097 */
[----:B------:R-:W-:Y:S02]  /*4ab0*/  FFMA R153, R152, R47, R153 ;  /* 0x0000002f98997223 */ /* 0x000fe40000000099 */
[----:B------:R-:W-:Y:S02]  /*4ac0*/  FFMA R38, R41, R38, R55 ;  /* 0x0000002629267223 */ /* 0x000fe40000000037 */
[----:B------:R-:W-:Y:S02]  /*4ad0*/  FFMA R183, R156, R80, R183 ;  /* 0x000000509cb77223 */ /* 0x000fe400000000b7 */
[----:B------:R-:W-:-:S02]  /*4ae0*/  FFMA R181, R152, R51, R181 ;  /* 0x0000003398b57223 */ /* 0x000fc400000000b5 */
[----:B------:R-:W-:Y:S02]  /*4af0*/  FFMA R49, R46, R47, R49 ;  /* 0x0000002f2e317223 */ /* 0x000fe40000000031 */
[----:B---3--:R-:W-:Y:S02]  /*4b00*/  FFMA R54, R28, R69, R31 ;  /* 0x000000451c367223 */ /* 0x008fe4000000001f */
[-C--:B------:R-:W-:Y:S02]  /*4b10*/  FFMA R63, R150, R47.reuse, R63 ;  /* 0x0000002f963f7223 */ /* 0x080fe4000000003f */
[C---:B------:R-:W-:Y:S02]  /*4b20*/  FFMA R36, R148.reuse, R47, R36 ;  /* 0x0000002f94247223 */ /* 0x040fe40000000024 */
        /* <DEDUP_REMOVED lines=8> */
[----:B------:R-:W-:Y:S02]  /*4bb0*/  FFMA R181, R175, R64, R181 ;  /* 0x00000040afb57223 */ /* 0x000fe400000000b5 */
[-C--:B------:R-:W-:Y:S02]  /*4bc0*/  FFMA R49, R37, R60.reuse, R49 ;  /* 0x0000003c25317223 */ /* 0x080fe40000000031 */
[----:B------:R-:W-:Y:S02]  /*4bd0*/  FFMA R27, R154, R73, R27 ;  /* 0x000000499a1b7223 */ /* 0x000fe4000000001b */
[-C--:B------:R-:W-:Y:S02]  /*4be0*/  FFMA R63, R173, R60.reuse, R63 ;  /* 0x0000003cad3f7223 */ /* 0x080fe4000000003f */
[C---:B------:R-:W-:Y:S02]  /*4bf0*/  FFMA R36, R171.reuse, R60, R36 ;  /* 0x0000003cab247223 */ /* 0x040fe40000000024 */
[----:B------:R-:W-:-:S02]  /*4c00*/  FFMA R170, R171, R64, R170 ;  /* 0x00000040abaa7223 */ /* 0x000fc400000000aa */
[C---:B------:R-:W-:Y:S02]  /*4c10*/  FFMA R153, R154.reuse, R77, R153 ;  /* 0x0000004d9a997223 */ /* 0x040fe40000000099 */
[----:B------:R-:W-:Y:S02]  /*4c20*/  FFMA R213, R154, R80, R213 ;  /* 0x000000509ad57223 */ /* 0x000fe400000000d5 */
[-C--:B------:R-:W-:Y:S02]  /*4c30*/  FFMA R186, R168, R60.reuse, R45 ;  /* 0x0000003ca8ba7223 */ /* 0x080fe4000000002d */
[-C--:B------:R-:W-:Y:S02]  /*4c40*/  FFMA R184, R166, R60.reuse, R55 ;  /* 0x0000003ca6b87223 */ /* 0x080fe40000000037 */
[-C--:B------:R-:W-:Y:S02]  /*4c50*/  FFMA R38, R9, R60.reuse, R147 ;  /* 0x0000003c09267223 */ /* 0x080fe40000000093 */
[----:B------:R-:W-:-:S02]  /*4c60*/  FFMA R76, R22, R60, R69 ;  /* 0x0000003c164c7223 */ /* 0x000fc40000000045 */
[----:B------:R-:W-:Y:S02]  /*4c70*/  FFMA R47, R5, R60, R47 ;  /* 0x0000003c052f7223 */ /* 0x000fe4000000002f */
[----:B------:R-:W-:Y:S02]  /*4c80*/  FFMA R183, R150, R51, R183 ;  /* 0x0000003396b77223 */ /* 0x000fe400000000b7 */
        /* <DEDUP_REMOVED lines=11> */
[----:B------:R-:W-:Y:S02]  /*4d40*/  FFMA R170, R4, R81, R170 ;  /* 0x0000005104aa7223 */ /* 0x000fe400000000aa */
[C---:B------:R-:W-:Y:S02]  /*4d50*/  FFMA R27, R164.reuse, R11, R27 ;  /* 0x0000000ba41b7223 */ /* 0x040fe4000000001b */
[C---:B------:R-:W-:Y:S02]  /*4d60*/  FFMA R80, R164.reuse, R42, R213 ;  /* 0x0000002aa4507223 */ /* 0x040fe400000000d5 */
[----:B------:R-:W-:Y:S02]  /*4d70*/  FFMA R153, R164, R39, R153 ;  /* 0x00000027a4997223 */ /* 0x000fe40000000099 */
[----:B------:R-:W-:-:S02]  /*4d80*/  FFMA R183, R173, R64, R183 ;  /* 0x00000040adb77223 */ /* 0x000fc400000000b7 */
[----:B------:R-:W-:Y:S02]  /*4d90*/  FFMA R181, R164, R43, R181 ;  /* 0x0000002ba4b57223 */ /* 0x000fe400000000b5 */
[-C--:B------:R-:W-:Y:S02]  /*4da0*/  FFMA R19, R162, R7.reuse, R19 ;  /* 0x00000007a2137223 */ /* 0x080fe40000000013 */
[----:B------:R-:W-:Y:S02]  /*4db0*/  FFMA R23, R160, R7, R23 ;  /* 0x00000007a0177223 */ /* 0x000fe40000000017 */
        /* <DEDUP_REMOVED lines=8> */
[----:B------:R-:W-:-:S02]  /*4e40*/  FFMA R63, R162, R39, R63 ;  /* 0x00000027a23f7223 */ /* 0x000fc4000000003f */
[C---:B------:R-:W-:Y:S02]  /*4e50*/  FFMA R49, R160.reuse, R39, R49 ;  /* 0x00000027a0317223 */ /* 0x040fe40000000031 */
        /* <DEDUP_REMOVED lines=8> */
[----:B------:R-:W-:Y:S02]  /*4ee0*/  FFMA R36, R6, R77, R47 ;  /* 0x0000004d06247223 */ /* 0x000fe4000000002f */
[-C--:B------:R-:W-:Y:S02]  /*4ef0*/  FFMA R31, R177, R24.reuse, R31 ;  /* 0x00000018b11f7223 */ /* 0x080fe4000000001f */
        /* <DEDUP_REMOVED lines=8> */
[C---:B------:R-:W-:Y:S02]  /*4f80*/  FFMA R49, R17.reuse, R52, R49 ;  /* 0x0000003411317223 */ /* 0x040fe40000000031 */
[----:B------:R-:W-:Y:S02]  /*4f90*/  FFMA R170, R17, R56, R170 ;  /* 0x0000003811aa7223 */ /* 0x000fe400000000aa */
[C---:B------:R-:W-:Y:S02]  /*4fa0*/  FFMA R27, R168.reuse, R33, R27 ;  /* 0x00000021a81b7223 */ /* 0x040fe4000000001b */
[C---:B------:R-:W-:Y:S02]  /*4fb0*/  FFMA R42, R168.reuse, R64, R13 ;  /* 0x00000040a82a7223 */ /* 0x040fe4000000000d */
[----:B------:R-:W-:-:S02]  /*4fc0*/  FFMA R153, R168, R61, R153 ;  /* 0x0000003da8997223 */ /* 0x000fc40000000099 */
[----:B------:R-:W-:Y:S02]  /*4fd0*/  FFMA R183, R162, R43, R183 ;  /* 0x0000002ba2b77223 */ /* 0x000fe400000000b7 */
[----:B------:R-:W-:Y:S02]  /*4fe0*/  FFMA R181, R168, R65, R181 ;  /* 0x00000041a8b57223 */ /* 0x000fe400000000b5 */
[-C--:B------:R-:W-:Y:S02]  /*4ff0*/  FFMA R19, R166, R29.reuse, R19 ;  /* 0x0000001da6137223 */ /* 0x080fe40000000013 */
        /* <DEDUP_REMOVED lines=15> */
[C---:B------:R-:W-:Y:S02]  /*50f0*/  FFMA R64, R157.reuse, R81, R42 ;  /* 0x000000519d407223 */ /* 0x040fe4000000002a */
[----:B------:R-:W-:Y:S02]  /*5100*/  FFMA R27, R157, R78, R153 ;  /* 0x0000004e9d1b7223 */ /* 0x000fe40000000099 */
[----:B------:R-:W-:Y:S02]  /*5110*/  FFMA R183, R177, R56, R183 ;  /* 0x00000038b1b77223 */ /* 0x000fe400000000b7 */
[----:B------:R-:W-:Y:S02]  /*5120*/  FFMA R181, R157, R82, R181 ;  /* 0x000000529db57223 */ /* 0x000fe400000000b5 */
[-C--:B------:R-:W-:Y:S02]  /*5130*/  FFMA R17, R155, R70.reuse, R19 ;  /* 0x000000469b117223 */ /* 0x080fe40000000013 */
[----:B------:R-:W-:-:S02]  /*5140*/  FFMA R22, R67, R70, R23 ;  /* 0x0000004643167223 */ /* 0x000fc40000000017 */
[-C--:B------:R-:W-:Y:S02]  /*5150*/  FFMA R19, R155, R74.reuse, R31 ;  /* 0x0000004a9b137223 */ /* 0x080fe4000000001f */
[C---:B------:R-:W-:Y:S02]  /*5160*/  FFMA R23, R67.reuse, R74, R35 ;  /* 0x0000004a43177223 */ /* 0x040fe40000000023 */
[C---:B------:R-:W-:Y:S02]  /*5170*/  FFMA R76, R67.reuse, R77, R76 ;  /* 0x0000004d434c7223 */ /* 0x040fe4000000004c */
[----:B------:R-:W-:Y:S02]  /*5180*/  FFMA R148, R67, R81, R148 ;  /* 0x0000005143947223 */ /* 0x000fe40000000094 */
[-C--:B------:R-:W-:Y:S02]  /*5190*/  FFMA R31, R155, R78.reuse, R63 ;  /* 0x0000004e9b1f7223 */ /* 0x080fe4000000003f */
[----:B------:R-:W-:-:S02]  /*51a0*/  FFMA R35, R67, R78, R49 ;  /* 0x0000004e43237223 */ /* 0x000fc40000000031 */
[----:B------:R-:W-:Y:S02]  /*51b0*/  FFMA R170, R67, R82, R170 ;  /* 0x0000005243aa7223 */ /* 0x000fe400000000aa */
[----:B------:R-:W-:Y:S02]  /*51c0*/  FFMA R80, R155, R81, R80 ;  /* 0x000000519b507223 */ /* 0x000fe40000000050 */
[C---:B------:R-:W-:Y:S02]  /*51d0*/  FFMA R45, R161.reuse, R7, R176 ;  /* 0x00000007a12d7223 */ /* 0x040fe400000000b0 */
[C---:B------:R-:W-:Y:S02]  /*51e0*/  FFMA R47, R161.reuse, R11, R182 ;  /* 0x0000000ba12f7223 */ /* 0x040fe400000000b6 */
[C---:B------:R-:W-:Y:S02]  /*51f0*/  FFMA R63, R161.reuse, R39, R186 ;  /* 0x00000027a13f7223 */ /* 0x040fe400000000ba */
[----:B------:R-:W-:-:S02]  /*5200*/  FFMA R67, R161, R43, R64 ;  /* 0x0000002ba1437223 */ /* 0x000fc40000000040 */
[C---:B------:R-:W-:Y:S02]  /*5210*/  FFMA R13, R161.reuse, R12, R13 ;  /* 0x0000000ca10d7223 */ /* 0x040fe4000000000d */
[C---:B------:R-:W-:Y:S02]  /*5220*/  FFMA R15, R161.reuse, R16, R15 ;  /* 0x00000010a10f7223 */ /* 0x040fe4000000000f */
[C---:B------:R-:W-:Y:S02]  /*5230*/  FFMA R27, R161.reuse, R44, R27 ;  /* 0x0000002ca11b7223 */ /* 0x040fe4000000001b */
[----:B------:R-:W-:Y:S02]  /*5240*/  FFMA R183, R166, R65, R183 ;  /* 0x00000041a6b77223 */ /* 0x000fe400000000b7 */
[----:B------:R-:W-:Y:S02]  /*5250*/  FFMA R161, R161, R48, R181 ;  /* 0x00000030a1a17223 */ /* 0x000fe400000000b5 */
[----:B------:R-:W-:-:S02]  /*5260*/  FFMA R180, R155, R73, R180 ;  /* 0x000000499bb47223 */ /* 0x000fc400000000b4 */
[-C--:B------:R-:W-:Y:S02]  /*5270*/  FFMA R58, R28, R73.reuse, R58 ;  /* 0x000000491c3a7223 */ /* 0x080fe4000000003a */
[C---:B------:R-:W-:Y:S02]  /*5280*/  FFMA R50, R14.reuse, R73, R50 ;  /* 0x000000490e327223 */ /* 0x040fe40000000032 */
[-C--:B------:R-:W-:Y:S02]  /*5290*/  FFMA R184, R155, R77.reuse, R184 ;  /* 0x0000004d9bb87223 */ /* 0x080fe400000000b8 */
[----:B------:R-:W-:Y:S02]  /*52a0*/  FFMA R38, R14, R77, R38 ;  /* 0x0000004d0e267223 */ /* 0x000fe40000000026 */
        /* <DEDUP_REMOVED lines=8> */
[C---:B------:R-:W-:Y:S02]  /*5330*/  FFMA R64, R46.reuse, R20, R45 ;  /* 0x000000142e407223 */ /* 0x040fe4000000002d */
[C---:B------:R-:W-:Y:S02]  /*5340*/  FFMA R68, R46.reuse, R24, R47 ;  /* 0x000000182e447223 */ /* 0x040fe4000000002f */
[C---:B------:R-:W-:Y:S02]  /*5350*/  FFMA R80, R46.reuse, R52, R63 ;  /* 0x000000342e507223 */ /* 0x040fe4000000003f */
[C---:B------:R-:W-:Y:S02]  /*5360*/  FFMA R148, R46.reuse, R56, R67 ;  /* 0x000000382e947223 */ /* 0x040fe40000000043 */
[C---:B------:R-:W-:Y:S02]  /*5370*/  FFMA R13, R46.reuse, R21, R13 ;  /* 0x000000152e0d7223 */ /* 0x040fe4000000000d */
[----:B------:R-:W-:-:S02]  /*5380*/  FFMA R15, R46, R25, R15 ;  /* 0x000000192e0f7223 */ /* 0x000fc4000000000f */
[C---:B------:R-:W-:Y:S02]  /*5390*/  FFMA R27, R46.reuse, R53, R27 ;  /* 0x000000352e1b7223 */ /* 0x040fe4000000001b */
[----:B------:R-:W-:Y:S02]  /*53a0*/  FFMA R161, R46, R57, R161 ;  /* 0x000000392ea17223 */ /* 0x000fe400000000a1 */
[----:B------:R-:W-:Y:S02]  /*53b0*/  FFMA R49, R159, R7, R72 ;  /* 0x000000079f317223 */ /* 0x000fe40000000048 */
[-C--:B------:R-:W-:Y:S02]  /*53c0*/  FFMA R59, R41, R11.reuse, R178 ;  /* 0x0000000b293b7223 */ /* 0x080fe400000000b2 */
[C---:B------:R-:W-:Y:S02]  /*53d0*/  FFMA R51, R159.reuse, R11, R180 ;  /* 0x0000000b9f337223 */ /* 0x040fe400000000b4 */
[----:B------:R-:W-:-:S02]  /*53e0*/  FFMA R69, R159, R39, R184 ;  /* 0x000000279f457223 */ /* 0x000fc400000000b8 */
[C---:B------:R-:W-:Y:S02]  /*53f0*/  FFMA R17, R159.reuse, R12, R17 ;  /* 0x0000000c9f117223 */ /* 0x040fe40000000011 */
[C---:B------:R-:W-:Y:S02]  /*5400*/  FFMA R19, R159.reuse, R16, R19 ;  /* 0x000000109f137223 */ /* 0x040fe40000000013 */
[C---:B------:R-:W-:Y:S02]  /*5410*/  FFMA R31, R159.reuse, R44, R31 ;  /* 0x0000002c9f1f7223 */ /* 0x040fe4000000001f */
[C---:B------:R-:W-:Y:S02]  /*5420*/  FFMA R154, R26.reuse, R52, R77 ;  /* 0x000000341a9a7223 */ /* 0x040fe4000000004d */
[----:B------:R-:W-:Y:S02]  /*5430*/  FFMA R156, R26, R56, R81 ;  /* 0x000000381a9c7223 */ /* 0x000fe40000000051 */
[----:B------:R-:W-:-:S02]  /*5440*/  FFMA R159, R159, R48, R183 ;  /* 0x000000309f9f7223 */ /* 0x000fc400000000b7 */
[----:B------:R-:W-:Y:S02]  /*5450*/  FFMA R35, R41, R44, R35 ;  /* 0x0000002c29237223 */ /* 0x000fe40000000023 */
[C---:B------:R-:W-:Y:S02]  /*5460*/  FFMA R45, R37.reuse, R29, R64 ;  /* 0x0000001d252d7223 */ /* 0x040fe40000000040 */
[C---:B------:R-:W-:Y:S02]  /*5470*/  FFMA R47, R37.reuse, R33, R68 ;  /* 0x00000021252f7223 */ /* 0x040fe40000000044 */
[C---:B------:R-:W-:Y:S02]  /*5480*/  FFMA R77, R37.reuse, R61, R80 ;  /* 0x0000003d254d7223 */ /* 0x040fe40000000050 */
[C---:B------:R-:W-:Y:S02]  /*5490*/  FFMA R81, R37.reuse, R65, R148 ;  /* 0x0000004125517223 */ /* 0x040fe40000000094 */
[----:B------:R-:W-:-:S02]  /*54a0*/  FFMA R13, R37, R30, R13 ;  /* 0x0000001e250d7223 */ /* 0x000fc4000000000d */
[C---:B------:R-:W-:Y:S02]  /*54b0*/  FFMA R15, R37.reuse, R34, R15 ;  /* 0x00000022250f7223 */ /* 0x040fe4000000000f */
[C---:B------:R-:W-:Y:S02]  /*54c0*/  FFMA R63, R37.reuse, R62, R27 ;  /* 0x0000003e253f7223 */ /* 0x040fe4000000001b */
[----:B------:R-:W-:Y:S02]  /*54d0*/  FFMA R161, R37, R66, R161 ;  /* 0x0000004225a17223 */ /* 0x000fe400000000a1 */
[----:B------:R-:W-:Y:S01]  /*54e0*/  FFMA R46, R40, R20, R49 ;  /* 0x00000014282e7223 */ /* 0x000fe20000000031 */
[----:B------:R-:W0:Y:S01]  /*54f0*/  LDS R37, [R146+0x14] ;  /* 0x0000140092257984 */ /* 0x000e220000000800 */
[-C--:B------:R-:W-:Y:S02]  /*5500*/  FFMA R76, R26, R24.reuse, R59 ;  /* 0x000000181a4c7223 */ /* 0x080fe4000000003b */
[C---:B------:R-:W-:Y:S01]  /*5510*/  FFMA R72, R40.reuse, R24, R51 ;  /* 0x0000001828487223 */ /* 0x040fe20000000033 */
[----:B------:R-:W1:Y:S01]  /*5520*/  LDS R49, [R146+0x48] ;  /* 0x0000480092317984 */ /* 0x000e620000000800 */
[----:B------:R-:W-:-:S02]  /*5530*/  FFMA R150, R40, R52, R69 ;  /* 0x0000003428967223 */ /* 0x000fc40000000045 */
[C---:B------:R-:W-:Y:S01]  /*5540*/  FFMA R152, R40.reuse, R56, R73 ;  /* 0x0000003828987223 */ /* 0x040fe20000000049 */
[----:B------:R-:W2:Y:S01]  /*5550*/  LDS R59, [R146+0x7c] ;  /* 0x00007c00923b7984 */ /* 0x000ea20000000800 */
[C---:B------:R-:W-:Y:S02]  /*5560*/  FFMA R17, R40.reuse, R21, R17 ;  /* 0x0000001528117223 */ /* 0x040fe40000000011 */
[C---:B------:R-:W-:Y:S02]  /*5570*/  FFMA R19, R40.reuse, R25, R19 ;  /* 0x0000001928137223 */ /* 0x040fe40000000013 */
[C---:B------:R-:W-:Y:S02]  /*5580*/  FFMA R31, R40.reuse, R53, R31 ;  /* 0x00000035281f7223 */ /* 0x040fe4000000001f */
[----:B------:R-:W-:Y:S02]  /*5590*/  FFMA R159, R40, R57, R159 ;  /* 0x00000039289f7223 */ /* 0x000fe4000000009f */
[----:B------:R-:W-:-:S02]  /*55a0*/  FFMA R35, R26, R53, R35 ;  /* 0x000000351a237223 */ /* 0x000fc40000000023 */
[----:B------:R-:W-:Y:S02]  /*55b0*/  FFMA R40, R26, R20, R55 ;  /* 0x000000141a287223 */ /* 0x000fe40000000037 */
[----:B------:R-:W-:Y:S02]  /*55c0*/  FFMA R51, R9, R29, R46 ;  /* 0x0000001d09337223 */ /* 0x000fe4000000002e */
[-C--:B------:R-:W-:Y:S02]  /*55d0*/  FFMA R67, R5, R33.reuse, R76 ;  /* 0x0000002105437223 */ /* 0x080fe4000000004c */
[C---:B------:R-:W-:Y:S02]  /*55e0*/  FFMA R55, R9.reuse, R33, R72 ;  /* 0x0000002109377223 */ /* 0x040fe40000000048 */
[C---:B------:R-:W-:Y:S02]  /*55f0*/  FFMA R147, R9.reuse, R61, R150 ;  /* 0x0000003d09937223 */ /* 0x040fe40000000096 */
[----:B------:R-:W-:-:S02]  /*5600*/  FFMA R149, R9, R65, R152 ;  /* 0x0000004109957223 */ /* 0x000fc40000000098 */
[C---:B------:R-:W-:Y:S02]  /*5610*/  FFMA R17, R9.reuse, R30, R17 ;  /* 0x0000001e09117223 */ /* 0x040fe40000000011 */
[C---:B------:R-:W-:Y:S02]  /*5620*/  FFMA R27, R9.reuse, R34, R19 ;  /* 0x00000022091b7223 */ /* 0x040fe40000000013 */
[C---:B------:R-:W-:Y:S02]  /*5630*/  FFMA R69, R9.reuse, R62, R31 ;  /* 0x0000003e09457223 */ /* 0x040fe4000000001f */
[----:B------:R-:W-:Y:S02]  /*5640*/  FFMA R159, R9, R66, R159 ;  /* 0x00000042099f7223 */ /* 0x000fe4000000009f */
[C---:B------:R-:W-:Y:S02]  /*5650*/  FFMA R73, R5.reuse, R62, R35 ;  /* 0x0000003e05497223 */ /* 0x040fe40000000023 */
[----:B------:R-:W-:-:S02]  /*5660*/  FFMA R9, R5, R29, R40 ;  /* 0x0000001d05097223 */ /* 0x000fc40000000028 */
[----:B------:R-:W-:Y:S02]  /*5670*/  FFMA R35, R28, R71, R13 ;  /* 0x000000471c237223 */ /* 0x000fe4000000000d */
[----:B------:R-:W3:Y:S01]  /*5680*/  LDS R13, [R146+0xb0] ;  /* 0x0000b000920d7984 */ /* 0x000ee20000000800 */
[----:B------:R-:W-:Y:S02]  /*5690*/  FFMA R40, R14, R70, R51 ;  /* 0x000000460e287223 */ /* 0x000fe40000000033 */
[----:B------:R-:W-:Y:S01]  /*56a0*/  FFMA R68, R6, R74, R67 ;  /* 0x0000004a06447223 */ /* 0x000fe20000000043 */
[----:B------:R-:W4:Y:S01]  /*56b0*/  LDS R51, [R146+0xe4] ;  /* 0x0000e40092337984 */ /* 0x000f220000000800 */
[C---:B------:R-:W-:Y:S02]  /*56c0*/  FFMA R22, R41.reuse, R12, R22 ;  /* 0x0000000c29167223 */ /* 0x040fe40000000016 */
[C---:B------:R-:W-:Y:S01]  /*56d0*/  FFMA R23, R41.reuse, R16, R23 ;  /* 0x0000001029177223 */ /* 0x040fe20000000017 */
[----:B------:R-:W5:Y:S01]  /*56e0*/  LDS R67, [R146+0x118] ;  /* 0x0001180092437984 */ /* 0x000f620000000800 */
[----:B------:R-:W-:-:S02]  /*56f0*/  FFMA R41, R41, R48, R170 ;  /* 0x0000003029297223 */ /* 0x000fc400000000aa */
[----:B------:R-:W-:Y:S02]  /*5700*/  FFMA R46, R28, R82, R81 ;  /* 0x000000521c2e7223 */ /* 0x000fe40000000051 */
[C---:B------:R-:W-:Y:S02]  /*5710*/  FFMA R41, R26.reuse, R57, R41 ;  /* 0x000000391a297223 */ /* 0x040fe40000000029 */
[C---:B------:R-:W-:Y:S02]  /*5720*/  FFMA R22, R26.reuse, R21, R22 ;  /* 0x000000151a167223 */ /* 0x040fe40000000016 */
[----:B------:R-:W-:Y:S02]  /*5730*/  FFMA R23, R26, R25, R23 ;  /* 0x000000191a177223 */ /* 0x000fe40000000017 */
[----:B------:R-:W-:Y:S02]  /*5740*/  FFMA R41, R5, R66, R41 ;  /* 0x0000004205297223 */ /* 0x000fe40000000029 */
        /* <DEDUP_REMOVED lines=9> */
[----:B0-----:R-:W-:Y:S02]  /*57e0*/  FFMA R28, R37, R48, R46 ;  /* 0x00000030251c7223 */ /* 0x001fe4000000002e */
[C---:B------:R-:W-:Y:S01]  /*57f0*/  FFMA R22, R5.reuse, R30, R22 ;  /* 0x0000001e05167223 */ /* 0x040fe20000000016 */
[----:B------:R-:W0:Y:S01]  /*5800*/  LDS R46, [R146+0x14c] ;  /* 0x00014c00922e7984 */ /* 0x000e220000000800 */
[----:B------:R-:W-:Y:S02]  /*5810*/  FFMA R23, R5, R34, R23 ;  /* 0x0000002205177223 */ /* 0x000fe40000000017 */
[----:B------:R-:W-:-:S02]  /*5820*/  FFMA R55, R14, R74, R55 ;  /* 0x0000004a0e377223 */ /* 0x000fc40000000037 */
[----:B------:R-:W-:Y:S02]  /*5830*/  FFMA R147, R6, R83, R41 ;  /* 0x0000005306937223 */ /* 0x000fe40000000029 */
[C---:B------:R-:W-:Y:S02]  /*5840*/  FFMA R149, R14.reuse, R82, R149 ;  /* 0x000000520e957223 */ /* 0x040fe40000000095 */
[----:B-1----:R-:W-:Y:S02]  /*5850*/  FFMA R41, R49, R11, R50 ;  /* 0x0000000b31297223 */ /* 0x002fe40000000032 */
[----:B------:R-:W1:Y:S01]  /*5860*/  LDS R50, [R146+0x180] ;  /* 0x0001800092327984 */ /* 0x000e620000000800 */
[----:B------:R-:W-:Y:S02]  /*5870*/  FFMA R19, R14, R71, R17 ;  /* 0x000000470e137223 */ /* 0x000fe40000000011 */
[C---:B------:R-:W-:Y:S02]  /*5880*/  FFMA R64, R6.reuse, R70, R9 ;  /* 0x0000004606407223 */ /* 0x040fe40000000009 */
[----:B------:R-:W-:-:S02]  /*5890*/  FFMA R151, R6, R78, R151 ;  /* 0x0000004e06977223 */ /* 0x000fc40000000097 */
[----:B------:R-:W-:Y:S02]  /*58a0*/  FFMA R153, R6, R82, R153 ;  /* 0x0000005206997223 */ /* 0x000fe40000000099 */
[----:B------:R-:W-:Y:S02]  /*58b0*/  FFMA R5, R37, R7, R54 ;  /* 0x0000000725057223 */ /* 0x000fe40000000036 */
[C---:B------:R-:W-:Y:S01]  /*58c0*/  FFMA R27, R14.reuse, R75, R27 ;  /* 0x0000004b0e1b7223 */ /* 0x040fe2000000001b */
[----:B------:R-:W0:Y:S01]  /*58d0*/  LDS R54, [R146+0x1b4] ;  /* 0x0001b40092367984 */ /* 0x000e220000000800 */
[C---:B------:R-:W-:Y:S02]  /*58e0*/  FFMA R69, R14.reuse, R79, R69 ;  /* 0x0000004f0e457223 */ /* 0x040fe40000000045 */
[----:B------:R-:W-:Y:S02]  /*58f0*/  FFMA R81, R14, R83, R159 ;  /* 0x000000530e517223 */ /* 0x000fe4000000009f */
[----:B------:R-:W-:-:S02]  /*5900*/  FFMA R17, R6, R71, R22 ;  /* 0x0000004706117223 */ /* 0x000fc40000000016 */
[C---:B------:R-:W-:Y:S02]  /*5910*/  FFMA R23, R6.reuse, R75, R23 ;  /* 0x0000004b06177223 */ /* 0x040fe40000000017 */
[----:B------:R-:W-:Y:S02]  /*5920*/  FFMA R73, R6, R79, R73 ;  /* 0x0000004f06497223 */ /* 0x000fe40000000049 */
[----:B------:R-:W-:Y:S02]  /*5930*/  FFMA R9, R37, R11, R58 ;  /* 0x0000000b25097223 */ /* 0x000fe4000000003a */
[C---:B------:R-:W-:Y:S02]  /*5940*/  FFMA R15, R49.reuse, R7, R32 ;  /* 0x00000007310f7223 */ /* 0x040fe40000000020 */
[C---:B------:R-:W-:Y:S02]  /*5950*/  FFMA R72, R49.reuse, R39, R38 ;  /* 0x0000002731487223 */ /* 0x040fe40000000026 */
[----:B------:R-:W-:-:S02]  /*5960*/  FFMA R76, R49, R43, R8 ;  /* 0x0000002b314c7223 */ /* 0x000fc40000000008 */
[C---:B------:R-:W-:Y:S02]  /*5970*/  FFMA R6, R37.reuse, R12, R45 ;  /* 0x0000000c25067223 */ /* 0x040fe4000000002d */
[----:B------:R-:W-:Y:S02]  /*5980*/  FFMA R14, R37, R16, R47 ;  /* 0x00000010250e7223 */ /* 0x000fe4000000002f */
[C---:B------:R-:W-:Y:S02]  /*5990*/  FFMA R8, R49.reuse, R12, R40 ;  /* 0x0000000c31087223 */ /* 0x040fe40000000028 */
[C---:B------:R-:W-:Y:S02]  /*59a0*/  FFMA R22, R49.reuse, R16, R55 ;  /* 0x0000001031167223 */ /* 0x040fe40000000037 */
[C---:B------:R-:W-:Y:S01]  /*59b0*/  FFMA R32, R49.reuse, R44, R80 ;  /* 0x0000002c31207223 */ /* 0x040fe20000000050 */
[----:B------:R-:W0:Y:S01]  /*59c0*/  LDS R55, [R146+0x1e8] ;  /* 0x0001e80092377984 */ /* 0x000e220000000800 */
[----:B------:R-:W-:-:S02]  /*59d0*/  FFMA R38, R49, R48, R149 ;  /* 0x0000003031267223 */ /* 0x000fc40000000095 */
[C---:B------:R-:W-:Y:S02]  /*59e0*/  FFMA R60, R37.reuse, R39, R60 ;  /* 0x00000027253c7223 */ /* 0x040fe4000000003c */
[C---:B------:R-:W-:Y:S02]  /*59f0*/  FFMA R58, R37.reuse, R43, R42 ;  /* 0x0000002b253a7223 */ /* 0x040fe4000000002a */
[----:B------:R-:W-:Y:S02]  /*5a00*/  FFMA R26, R37, R44, R26 ;  /* 0x0000002c251a7223 */ /* 0x000fe4000000001a */
[C---:B--2---:R-:W-:Y:S02]  /*5a10*/  FFMA R45, R59.reuse, R7, R10 ;  /* 0x000000073b2d7223 */ /* 0x044fe4000000000a */
[C---:B------:R-:W-:Y:S02]  /*5a20*/  FFMA R47, R59.reuse, R11, R18 ;  /* 0x0000000b3b2f7223 */ /* 0x040fe40000000012 */
[----:B------:R-:W-:-:S02]  /*5a30*/  FFMA R49, R59, R39, R36 ;  /* 0x000000273b317223 */ /* 0x000fc40000000024 */
[C---:B------:R-:W-:Y:S02]  /*5a40*/  FFMA R80, R59.reuse, R43, R4 ;  /* 0x0000002b3b507223 */ /* 0x040fe40000000004 */
[C---:B------:R-:W-:Y:S02]  /*5a50*/  FFMA R4, R59.reuse, R12, R64 ;  /* 0x0000000c3b047223 */ /* 0x040fe40000000040 */
[C---:B------:R-:W-:Y:S02]  /*5a60*/  FFMA R10, R59.reuse, R16, R68 ;  /* 0x000000103b0a7223 */ /* 0x040fe40000000044 */
[C---:B------:R-:W-:Y:S02]  /*5a70*/  FFMA R18, R59.reuse, R44, R151 ;  /* 0x0000002c3b127223 */ /* 0x040fe40000000097 */
[----:B------:R-:W-:Y:S01]  /*5a80*/  FFMA R36, R59, R48, R153 ;  /* 0x000000303b247223 */ /* 0x000fe20000000099 */
[----:B------:R-:W-:Y:S01]  /*5a90*/  LDS R151, [R146+0x250] ;  /* 0x0002500092977984 */ /* 0x000fe20000000800 */
[----:B---3--:R-:W-:-:S02]  /*5aa0*/  FFMA R42, R13, R24, R9 ;  /* 0x000000180d2a7223 */ /* 0x008fc40000000009 */
[C---:B------:R-:W-:Y:S02]  /*5ab0*/  FFMA R40, R13.reuse, R20, R5 ;  /* 0x000000140d287223 */ /* 0x040fe40000000005 */
[----:B------:R-:W-:Y:S02]  /*5ac0*/  FFMA R7, R13, R25, R14 ;  /* 0x000000190d077223 */ /* 0x000fe4000000000e */
[C---:B----4-:R-:W-:Y:S02]  /*5ad0*/  FFMA R9, R51.reuse, R21, R8 ;  /* 0x0000001533097223 */ /* 0x050fe40000000008 */
[----:B------:R-:W-:Y:S02]  /*5ae0*/  FFMA R11, R51, R25, R22 ;  /* 0x00000019330b7223 */ /* 0x000fe40000000016 */
[C---:B------:R-:W-:Y:S02]  /*5af0*/  FFMA R60, R13.reuse, R52, R60 ;  /* 0x000000340d3c7223 */ /* 0x040fe4000000003c */
[----:B------:R-:W-:-:S02]  /*5b00*/  FFMA R58, R13, R56, R58 ;  /* 0x000000380d3a7223 */ /* 0x000fc4000000003a */
[C---:B------:R-:W-:Y:S02]  /*5b10*/  FFMA R5, R13.reuse, R21, R6 ;  /* 0x000000150d057223 */ /* 0x040fe40000000006 */
[C---:B------:R-:W-:Y:S02]  /*5b20*/  FFMA R37, R13.reuse, R53, R26 ;  /* 0x000000350d257223 */ /* 0x040fe4000000001a */
[----:B------:R-:W-:Y:S02]  /*5b30*/  FFMA R39, R13, R57, R28 ;  /* 0x000000390d277223 */ /* 0x000fe4000000001c */
[C---:B------:R-:W-:Y:S02]  /*5b40*/  FFMA R14, R51.reuse, R20, R15 ;  /* 0x00000014330e7223 */ /* 0x040fe4000000000f */
[----:B------:R-:W-:Y:S02]  /*5b50*/  FFMA R72, R51, R52, R72 ;  /* 0x0000003433487223 */ /* 0x000fe40000000048 */
[----:B-----5:R-:W-:-:S02]  /*5b60*/  FFMA R8, R67, R20, R45 ;  /* 0x0000001443087223 */ /* 0x020fc4000000002d */
[C---:B------:R-:W-:Y:S02]  /*5b70*/  FFMA R22, R67.reuse, R24, R47 ;  /* 0x0000001843167223 */ /* 0x040fe4000000002f */
[C---:B------:R-:W-:Y:S02]  /*5b80*/  FFMA R52, R67.reuse, R52, R49 ;  /* 0x0000003443347223 */ /* 0x040fe40000000031 */
[C---:B------:R-:W-:Y:S02]  /*5b90*/  FFMA R80, R67.reuse, R56, R80 ;  /* 0x0000003843507223 */ /* 0x040fe40000000050 */
[C---:B------:R-:W-:Y:S02]  /*5ba0*/  FFMA R13, R67.reuse, R21, R4 ;  /* 0x00000015430d7223 */ /* 0x040fe40000000004 */
[C---:B------:R-:W-:Y:S02]  /*5bb0*/  FFMA R15, R67.reuse, R25, R10 ;  /* 0x00000019430f7223 */ /* 0x040fe4000000000a */
[----:B------:R-:W-:-:S02]  /*5bc0*/  FFMA R45, R67, R53, R18 ;  /* 0x00000035432d7223 */ /* 0x000fc40000000012 */
[----:B------:R-:W-:Y:S02]  /*5bd0*/  FFMA R47, R67, R57, R36 ;  /* 0x00000039432f7223 */ /* 0x000fe40000000024 */
[----:B------:R-:W2:Y:S01]  /*5be0*/  LDS R67, [R146+0x21c] ;  /* 0x00021c0092437984 */ /* 0x000ea20000000800 */
[C---:B------:R-:W-:Y:S02]  /*5bf0*/  FFMA R26, R51.reuse, R24, R41 ;  /* 0x00000018331a7223 */ /* 0x040fe40000000029 */
[C---:B------:R-:W-:Y:S02]  /*5c00*/  FFMA R41, R51.reuse, R53, R32 ;  /* 0x0000003533297223 */ /* 0x040fe40000000020 */
[C---:B0-----:R-:W-:Y:S02]  /*5c10*/  FFMA R4, R46.reuse, R30, R5 ;  /* 0x0000001e2e047223 */ /* 0x041fe40000000005 */
[----:B------:R-:W-:Y:S01]  /*5c20*/  FFMA R20, R46, R62, R37 ;  /* 0x0000003e2e147223 */ /* 0x000fe20000000025 */
[----:B------:R-:W0:Y:S01]  /*5c30*/  LDS R5, [R146+0x18] ;  /* 0x0000180092057984 */ /* 0x000e220000000800 */
[----:B------:R-:W-:-:S02]  /*5c40*/  FFMA R76, R51, R56, R76 ;  /* 0x00000038334c7223 */ /* 0x000fc4000000004c */
[C---:B------:R-:W-:Y:S02]  /*5c50*/  FFMA R6, R46.reuse, R34, R7 ;  /* 0x000000222e067223 */ /* 0x040fe40000000007 */
[----:B------:R-:W-:Y:S01]  /*5c60*/  FFMA R24, R46, R66, R39 ;  /* 0x000000422e187223 */ /* 0x000fe20000000027 */
[----:B------:R-:W3:Y:S01]  /*5c70*/  LDS R7, [R146+0x4c] ;  /* 0x00004c0092077984 */ /* 0x000ee20000000800 */
[C---:B-1----:R-:W-:Y:S02]  /*5c80*/  FFMA R37, R50.reuse, R29, R14 ;  /* 0x0000001d32257223 */ /* 0x042fe4000000000e */
[C---:B------:R-:W-:Y:S02]  /*5c90*/  FFMA R59, R50.reuse, R33, R26 ;  /* 0x00000021323b7223 */ /* 0x040fe4000000001a */
[----:B------:R-:W-:Y:S02]  /*5ca0*/  FFMA R43, R51, R57, R38 ;  /* 0x00000039332b7223 */ /* 0x000fe40000000026 */
[----:B------:R-:W-:-:S02]  /*5cb0*/  FFMA R14, R50, R34, R11 ;  /* 0x00000022320e7223 */ /* 0x000fc4000000000b */
[----:B------:R-:W-:Y:S01]  /*5cc0*/  FFMA R26, R50, R62, R41 ;  /* 0x0000003e321a7223 */ /* 0x000fe20000000029 */
[----:B------:R-:W1:Y:S01]  /*5cd0*/  LDS R11, [R146+0x80] ;  /* 0x00008000920b7984 */ /* 0x000e620000000800 */
[----:B------:R-:W-:Y:S02]  /*5ce0*/  FFMA R41, R54, R29, R8 ;  /* 0x0000001d36297223 */ /* 0x000fe40000000008 */
[-C--:B------:R-:W-:Y:S01]  /*5cf0*/  FFMA R60, R46, R61.reuse, R60 ;  /* 0x0000003d2e3c7223 */ /* 0x080fe2000000003c */
[----:B------:R-:W4:Y:S01]  /*5d00*/  LDS R8, [R146+0xb4] ;  /* 0x0000b40092087984 */ /* 0x000f220000000800 */
[-C--:B------:R-:W-:Y:S02]  /*5d10*/  FFMA R72, R50, R61.reuse, R72 ;  /* 0x0000003d32487223 */ /* 0x080fe40000000048 */
[----:B------:R-:W-:Y:S02]  /*5d20*/  FFMA R52, R54, R61, R52 ;  /* 0x0000003d36347223 */ /* 0x000fe40000000034 */
[----:B------:R-:W-:-:S02]  /*5d30*/  FFMA R58, R46, R65, R58 ;  /* 0x000000412e3a7223 */ /* 0x000fc4000000003a */
[-C--:B------:R-:W-:Y:S02]  /*5d40*/  FFMA R76, R50, R65.reuse, R76 ;  /* 0x00000041324c7223 */ /* 0x080fe4000000004c */
[----:B------:R-:W-:Y:S02]  /*5d50*/  FFMA R80, R54, R65, R80 ;  /* 0x0000004136507223 */ /* 0x000fe40000000050 */
[C---:B------:R-:W-:Y:S02]  /*5d60*/  FFMA R61, R55.reuse, R79, R20 ;  /* 0x0000004f373d7223 */ /* 0x040fe40000000014 */
[----:B------:R-:W-:Y:S01]  /*5d70*/  FFMA R28, R50, R66, R43 ;  /* 0x00000042321c7223 */ /* 0x000fe2000000002b */
[----:B------:R-:W5:Y:S01]  /*5d80*/  LDS R20, [R146+0xe8] ;  /* 0x0000e80092147984 */ /* 0x000f620000000800 */
[----:B------:R-:W-:Y:S02]  /*5d90*/  FFMA R65, R55, R83, R24 ;  /* 0x0000005337417223 */ /* 0x000fe40000000018 */
[----:B------:R-:W-:Y:S01]  /*5da0*/  FFMA R49, R46, R29, R40 ;  /* 0x0000001d2e317223 */ /* 0x000fe20000000028 */
[----:B------:R-:W0:Y:S01]  /*5db0*/  LDS R24, [R146+0x11c] ;  /* 0x00011c0092187984 */ /* 0x000e220000000800 */
[----:B------:R-:W-:-:S02]  /*5dc0*/  FFMA R43, R54, R33, R22 ;  /* 0x00000021362b7223 */ /* 0x000fc40000000016 */
[----:B------:R-:W-:Y:S02]  /*5dd0*/  FFMA R10, R50, R30, R9 ;  /* 0x0000001e320a7223 */ /* 0x000fe40000000009 */
[C---:B------:R-:W-:Y:S01]  /*5de0*/  FFMA R22, R54.reuse, R34, R15 ;  /* 0x0000002236167223 */ /* 0x040fe2000000000f */
[----:B------:R-:W0:Y:S01]  /*5df0*/  LDS R9, [R146+0x150] ;  /* 0x0001500092097984 */ /* 0x000e220000000800 */
[----:B------:R-:W-:Y:S02]  /*5e00*/  FFMA R32, R54, R62, R45 ;  /* 0x0000003e36207223 */ /* 0x000fe4000000002d */
[-C--:B------:R-:W-:Y:S01]  /*5e10*/  FFMA R49, R55, R70.reuse, R49 ;  /* 0x0000004637317223 */ /* 0x080fe20000000031 */
[----:B------:R-:W0:Y:S01]  /*5e20*/  LDS R15, [R146+0x184] ;  /* 0x00018400920f7984 */ /* 0x000e220000000800 */
[-C--:B--2---:R-:W-:Y:S02]  /*5e30*/  FFMA R38, R67, R70.reuse, R37 ;  /* 0x0000004643267223 */ /* 0x084fe40000000025 */
[----:B------:R-:W-:Y:S01]  /*5e40*/  FFMA R70, R151, R70, R41 ;  /* 0x0000004697467223 */ /* 0x000fe20000000029 */
[----:B------:R-:W2:Y:S01]  /*5e50*/  LDS R45, [R146+0x1b8] ;  /* 0x0001b800922d7984 */ /* 0x000ea20000000800 */
[----:B------:R-:W-:-:S02]  /*5e60*/  FFMA R37, R67, R71, R10 ;  /* 0x0000004743257223 */ /* 0x000fc4000000000a */
[----:B------:R-:W-:Y:S01]  /*5e70*/  FFMA R41, R151, R75, R22 ;  /* 0x0000004b97297223 */ /* 0x000fe20000000016 */
[----:B------:R-:W1:Y:S01]  /*5e80*/  LDS R10, [R146+0x1ec] ;  /* 0x0001ec00920a7984 */ /* 0x000e620000000800 */
[----:B------:R-:W-:Y:S02]  /*5e90*/  FFMA R149, R67, R79, R26 ;  /* 0x0000004f43957223 */ /* 0x000fe4000000001a */
[----:B------:R-:W-:Y:S01]  /*5ea0*/  FFMA R51, R46, R33, R42 ;  /* 0x000000212e337223 */ /* 0x000fe2000000002a */
[----:B------:R-:W1:Y:S01]  /*5eb0*/  LDS R22, [R146+0x220] ;  /* 0x0002200092167984 */ /* 0x000e620000000800 */
[C---:B------:R-:W-:Y:S02]  /*5ec0*/  FFMA R18, R54.reuse, R30, R13 ;  /* 0x0000001e36127223 */ /* 0x040fe4000000000d */
[----:B------:R-:W-:Y:S01]  /*5ed0*/  FFMA R51, R55, R74, R51 ;  /* 0x0000004a37337223 */ /* 0x000fe20000000033 */
[----:B------:R-:W1:Y:S01]  /*5ee0*/  LDS R26, [R146+0x254] ;  /* 0x00025400921a7984 */ /* 0x000e620000000800 */
[----:B------:R-:W-:-:S02]  /*5ef0*/  FFMA R36, R54, R66, R47 ;  /* 0x0000004236247223 */ /* 0x000fc4000000002f */
[C---:B------:R-:W-:Y:S02]  /*5f00*/  FFMA R13, R55.reuse, R78, R60 ;  /* 0x0000004e370d7223 */ /* 0x040fe4000000003c */
[----:B------:R-:W-:Y:S02]  /*5f10*/  FFMA R58, R55, R82, R58 ;  /* 0x00000052373a7223 */ /* 0x000fe4000000003a */
[C---:B------:R-:W-:Y:S02]  /*5f20*/  FFMA R59, R67.reuse, R74, R59 ;  /* 0x0000004a433b7223 */ /* 0x040fe4000000003b */
[C---:B------:R-:W-:Y:S02]  /*5f30*/  FFMA R72, R67.reuse, R78, R72 ;  /* 0x0000004e43487223 */ /* 0x040fe40000000048 */
[----:B------:R-:W-:Y:S02]  /*5f40*/  FFMA R76, R67, R82, R76 ;  /* 0x00000052434c7223 */ /* 0x000fe4000000004c */
[----:B------:R-:W-:-:S02]  /*5f50*/  FFMA R33, R55, R75, R6 ;  /* 0x0000004b37217223 */ /* 0x000fc40000000006 */
[C---:B------:R-:W-:Y:S02]  /*5f60*/  FFMA R74, R151.reuse, R74, R43 ;  /* 0x0000004a974a7223 */ /* 0x040fe4000000002b */
[C---:B------:R-:W-:Y:S02]  /*5f70*/  FFMA R52, R151.reuse, R78, R52 ;  /* 0x0000004e97347223 */ /* 0x040fe40000000034 */
[----:B------:R-:W-:Y:S02]  /*5f80*/  FFMA R80, R151, R82, R80 ;  /* 0x0000005297507223 */ /* 0x000fe40000000050 */
[----:B------:R-:W-:Y:S02]  /*5f90*/  FFMA R29, R67, R75, R14 ;  /* 0x0000004b431d7223 */ /* 0x000fe4000000000e */
[C---:B------:R-:W-:Y:S02]  /*5fa0*/  FFMA R43, R151.reuse, R71, R18 ;  /* 0x00000047972b7223 */ /* 0x040fe40000000012 */
[----:B------:R-:W-:-:S02]  /*5fb0*/  FFMA R157, R151, R79, R32 ;  /* 0x0000004f979d7223 */ /* 0x000fc40000000020 */
[----:B0-----:R-:W-:Y:S02]  /*5fc0*/  FFMA R6, R5, R16, R51 ;  /* 0x0000001005067223 */ /* 0x001fe40000000033 */
[----:B------:R-:W-:Y:S02]  /*5fd0*/  FFMA R39, R55, R71, R4 ;  /* 0x0000004737277223 */ /* 0x000fe40000000004 */
[-C--:B------:R-:W-:Y:S02]  /*5fe0*/  FFMA R67, R67, R83.reuse, R28 ;  /* 0x0000005343437223 */ /* 0x080fe4000000001c */
[----:B------:R-:W-:Y:S02]  /*5ff0*/  FFMA R151, R151, R83, R36 ;  /* 0x0000005397977223 */ /* 0x000fe40000000024 */
[C---:B------:R-:W-:Y:S02]  /*6000*/  FFMA R13, R5.reuse, R44, R13 ;  /* 0x0000002c050d7223 */ /* 0x040fe4000000000d */
[----:B------:R-:W-:-:S02]  /*6010*/  FFMA R4, R5, R12, R49 ;  /* 0x0000000c05047223 */ /* 0x000fc40000000031 */
[----:B------:R-:W-:Y:S02]  /*6020*/  FFMA R28, R5, R48, R58 ;  /* 0x00000030051c7223 */ /* 0x000fe4000000003a */
[C---:B---3--:R-:W-:Y:S02]  /*6030*/  FFMA R14, R7.reuse, R12, R38 ;  /* 0x0000000c070e7223 */ /* 0x048fe40000000026 */
[C---:B------:R-:W-:Y:S02]  /*6040*/  FFMA R18, R7.reuse, R16, R59 ;  /* 0x0000001007127223 */ /* 0x040fe4000000003b */
[C---:B------:R-:W-:Y:S02]  /*6050*/  FFMA R32, R7.reuse, R44, R72 ;  /* 0x0000002c07207223 */ /* 0x040fe40000000048 */
[----:B------:R-:W-:Y:S02]  /*6060*/  FFMA R36, R7, R48, R76 ;  /* 0x0000003007247223 */ /* 0x000fe4000000004c */
[----:B-1----:R-:W-:-:S02]  /*6070*/  FFMA R12, R11, R12, R70 ;  /* 0x0000000c0b0c7223 */ /* 0x002fc40000000046 */
[C---:B------:R-:W-:Y:S02]  /*6080*/  FFMA R16, R11.reuse, R16, R74 ;  /* 0x000000100b107223 */ /* 0x040fe4000000004a */
[C---:B------:R-:W-:Y:S02]  /*6090*/  FFMA R44, R11.reuse, R44, R52 ;  /* 0x0000002c0b2c7223 */ /* 0x040fe40000000034 */
[----:B------:R-:W-:Y:S02]  /*60a0*/  FFMA R48, R11, R48, R80 ;  /* 0x000000300b307223 */ /* 0x000fe40000000050 */
[C---:B----4-:R-:W-:Y:S02]  /*60b0*/  FFMA R7, R8.reuse, R25, R6 ;  /* 0x0000001908077223 */ /* 0x050fe40000000006 */
[C---:B------:R-:W-:Y:S02]  /*60c0*/  FFMA R6, R8.reuse, R53, R13 ;  /* 0x0000003508067223 */ /* 0x040fe4000000000d */
[----:B------:R-:W-:-:S02]  /*60d0*/  FFMA R5, R8, R21, R4 ;  /* 0x0000001508057223 */ /* 0x000fc40000000004 */
[----:B------:R-:W-:Y:S02]  /*60e0*/  FFMA R28, R8, R57, R28 ;  /* 0x00000039081c7223 */ /* 0x000fe4000000001c */
[C---:B-----5:R-:W-:Y:S02]  /*60f0*/  FFMA R11, R20.reuse, R21, R14 ;  /* 0x00000015140b7223 */ /* 0x060fe4000000000e */
[C---:B------:R-:W-:Y:S02]  /*6100*/  FFMA R13, R20.reuse, R25, R18 ;  /* 0x00000019140d7223 */ /* 0x040fe40000000012 */
[C---:B------:R-:W-:Y:S02]  /*6110*/  FFMA R32, R20.reuse, R53, R32 ;  /* 0x0000003514207223 */ /* 0x040fe40000000020 */
[----:B------:R-:W-:Y:S02]  /*6120*/  FFMA R36, R20, R57, R36 ;  /* 0x0000003914247223 */ /* 0x000fe40000000024 */
[----:B------:R-:W-:-:S02]  /*6130*/  FFMA R21, R24, R21, R12 ;  /* 0x0000001518157223 */ /* 0x000fc4000000000c */
[C---:B------:R-:W-:Y:S02]  /*6140*/  FFMA R25, R24.reuse, R25, R16 ;  /* 0x0000001918197223 */ /* 0x040fe40000000010 */
[C---:B------:R-:W-:Y:S02]  /*6150*/  FFMA R44, R24.reuse, R53, R44 ;  /* 0x00000035182c7223 */ /* 0x040fe4000000002c */
[----:B------:R-:W-:Y:S02]  /*6160*/  FFMA R48, R24, R57, R48 ;  /* 0x0000003918307223 */ /* 0x000fe40000000030 */
[C---:B------:R-:W-:Y:S02]  /*6170*/  FFMA R18, R9.reuse, R30, R5 ;  /* 0x0000001e09127223 */ /* 0x040fe40000000005 */
[C---:B------:R-:W-:Y:S02]  /*6180*/  FFMA R4, R9.reuse, R34, R7 ;  /* 0x0000002209047223 */ /* 0x040fe40000000007 */
[----:B------:R-:W-:-:S02]  /*6190*/  FFMA R6, R9, R62, R6 ;  /* 0x0000003e09067223 */ /* 0x000fc40000000006 */
[----:B------:R-:W-:Y:S02]  /*61a0*/  FFMA R28, R9, R66, R28 ;  /* 0x00000042091c7223 */ /* 0x000fe4000000001c */
[C---:B------:R-:W-:Y:S02]  /*61b0*/  FFMA R16, R15.reuse, R30, R11 ;  /* 0x0000001e0f107223 */ /* 0x040fe4000000000b */
[C---:B------:R-:W-:Y:S02]  /*61c0*/  FFMA R20, R15.reuse, R34, R13 ;  /* 0x000000220f147223 */ /* 0x040fe4000000000d */
[C---:B------:R-:W-:Y:S02]  /*61d0*/  FFMA R32, R15.reuse, R62, R32 ;  /* 0x0000003e0f207223 */ /* 0x040fe40000000020 */
[----:B------:R-:W-:Y:S02]  /*61e0*/  FFMA R36, R15, R66, R36 ;  /* 0x000000420f247223 */ /* 0x000fe40000000024 */
[----:B--2---:R-:W-:-:S02]  /*61f0*/  FFMA R30, R45, R30, R21 ;  /* 0x0000001e2d1e7223 */ /* 0x004fc40000000015 */
        /* <DEDUP_REMOVED lines=11> */
[----:B------:R-:W-:-:S02]  /*62b0*/  FFMA R71, R26, R71, R30 ;  /* 0x000000471a477223 */ /* 0x000fc4000000001e */
[C---:B------:R-:W-:Y:S02]  /*62c0*/  FFMA R75, R26.reuse, R75, R34 ;  /* 0x0000004b1a4b7223 */ /* 0x040fe40000000022 */
[C---:B------:R-:W-:Y:S02]  /*62d0*/  FFMA R79, R26.reuse, R79, R44 ;  /* 0x0000004f1a4f7223 */ /* 0x040fe4000000002c */
[----:B------:R-:W-:Y:S01]  /*62e0*/  FFMA R83, R26, R83, R48 ;  /* 0x000000531a537223 */ /* 0x000fe20000000030 */
[----:B------:R-:W-:Y:S01]  /*62f0*/  @P4 CALL.REL.NOINC `(.L_x_4) ;  /* 0x0000001000004944 */ /* 0x000fe20003c00000 */
[----:B------:R-:W-:Y:S05]  /*6300*/  BRA `(.L_x_5) ;  /* 0xffffcc1000007947 */ /* 0x000fea000383ffff */
.L_x_4:
[----:B------:R-:W-:-:S04]  /*6310*/  IADD3 R138, R138, 0x1, RZ ;  /* 0x000000018a8a7810 */ /* 0x000fc80007ffe0ff */
[----:B------:R-:W-:-:S13]  /*6320*/  ISETP.GE.U32.AND P4, PT, R138, 0x5, PT ;  /* 0x000000058a00780c */ /* 0x000fda0003f86070 */
[----:B------:R-:W-:Y:S01]  /*6330*/  @P4 CALL.REL.NOINC `(.L_x_6) ;  /* 0x0000001000004944 */ /* 0x000fe20003c00000 */
[----:B------:R-:W-:Y:S05]  /*6340*/  BRA `(.L_x_7) ;  /* 0xffffb99000007947 */ /* 0x000fea000383ffff */
.L_x_6:
[----:B------:R-:W-:-:S04]  /*6350*/  IADD3 R137, R137, 0x1, RZ ;  /* 0x0000000189897810 */ /* 0x000fc80007ffe0ff */
[----:B------:R-:W-:-:S13]  /*6360*/  ISETP.GE.U32.AND P4, PT, R137, 0x6, PT ;  /* 0x000000068900780c */ /* 0x000fda0003f86070 */
[----:B------:R-:W-:Y:S01]  /*6370*/  @P4 CALL.REL.NOINC `(.L_x_8) ;  /* 0x0000001000004944 */ /* 0x000fe20003c00000 */
[----:B------:R-:W-:Y:S05]  /*6380*/  BRA `(.L_x_9) ;  /* 0xffffb8f000007947 */ /* 0x000fea000383ffff */
.L_x_8:
[----:B------:R-:W-:-:S05]  /*6390*/  IMAD.HI R2, R3, 0x55555556, RZ ;  /* 0x5555555603027827 */ /* 0x000fca00078e02ff */
[----:B------:R-:W-:-:S04]  /*63a0*/  LEA.HI R2, R2, R2, RZ, 0x1 ;  /* 0x0000000202027211 */ /* 0x000fc800078f08ff */
[----:B------:R-:W-:-:S05]  /*63b0*/  SHF.L.U32 R4, R2, 0x2, RZ ;  /* 0x0000000202047819 */ /* 0x000fca00000006ff */
[----:B------:R-:W-:-:S05]  /*63c0*/  IMAD.WIDE R4, R4, R145, c[0x0][0x178] ;  /* 0x00005e0004047625 */ /* 0x000fca00078e0291 */
[----:B------:R-:W2:Y:S04]  /*63d0*/  LDG.E.CONSTANT R6, [R4.64] ;  /* 0x0000000404067981 */ /* 0x000ea8000c1e9900 */
[----:B------:R-:W3:Y:S04]  /*63e0*/  LDG.E.CONSTANT R8, [R4.64+0x4] ;  /* 0x0000040404087981 */ /* 0x000ee8000c1e9900 */
[----:B------:R0:W4:Y:S04]  /*63f0*/  LDG.E.CONSTANT R10, [R4.64+0x8] ;  /* 0x00000804040a7981 */ /* 0x000128000c1e9900 */
[----:B------:R0:W5:Y:S01]  /*6400*/  LDG.E.CONSTANT R12, [R4.64+0xc] ;  /* 0x00000c04040c7981 */ /* 0x000162000c1e9900 */
[----:B------:R-:W-:-:S05]  /*6410*/  IMAD.HI R144, R144, 0x55555556, RZ ;  /* 0x5555555690907827 */ /* 0x000fca00078e02ff */
[----:B------:R-:W-:-:S05]  /*6420*/  LEA.HI R7, R144, R144, RZ, 0x1 ;  /* 0x0000009090077211 */ /* 0x000fca00078f08ff */
[C---:B------:R-:W-:Y:S02]  /*6430*/  IMAD R7, R2.reuse, 0x24, R7 ;  /* 0x0000002402077824 */ /* 0x040fe400078e0207 */
[----:B------:R-:W-:Y:S02]  /*6440*/  IMAD R2, R2, -0x3, R3 ;  /* 0xfffffffd02027824 */ /* 0x000fe400078e0203 */
[----:B------:R-:W-:-:S04]  /*6450*/  IMAD R7, R7, 0x9, R0 ;  /* 0x0000000907077824 */ /* 0x000fc800078e0200 */
[----:B------:R-:W-:-:S05]  /*6460*/  IMAD R2, R7, 0x3, R2 ;  /* 0x0000000307027824 */ /* 0x000fca00078e0202 */
[----:B------:R-:W-:-:S05]  /*6470*/  LEA R2, R2, R2, 0x1 ;  /* 0x0000000202027211 */ /* 0x000fca00078e08ff */
[----:B------:R-:W-:-:S04]  /*6480*/  IMAD.WIDE R2, R2, R145, c[0x0][0x170] ;  /* 0x00005c0002027625 */ /* 0x000fc800078e0291 */
[--C-:B--2---:R-:W-:Y:S02]  /*6490*/  FADD R18, R18, R6.reuse ;  /* 0x0000000612127221 */ /* 0x104fe40000000000 */
[----:B------:R-:W-:Y:S02]  /*64a0*/  FADD R16, R16, R6 ;  /* 0x0000000610107221 */ /* 0x000fe40000000000 */
[----:B---3--:R-:W-:Y:S01]  /*64b0*/  FADD R20, R20, R8 ;  /* 0x0000000814147221 */ /* 0x008fe20000000000 */
[----:B0-----:R-:W-:Y:S01]  /*64c0*/  FMNMX R5, RZ, R18, !PT ;  /* 0x00000012ff057209 */ /* 0x001fe20007800000 */
[----:B------:R-:W-:Y:S01]  /*64d0*/  FADD R35, R35, R6 ;  /* 0x0000000623237221 */ /* 0x000fe20000000000 */
[----:B------:R-:W-:Y:S01]  /*64e0*/  FMNMX R7, RZ, R16, !PT ;  /* 0x00000010ff077209 */ /* 0x000fe20007800000 */
[--C-:B----4-:R-:W-:Y:S02]  /*64f0*/  FADD R63, R63, R10.reuse ;  /* 0x0000000a3f3f7221 */ /* 0x110fe40000000000 */
[----:B------:R0:W-:Y:S01]  /*6500*/  STG.E [R2.64+0x8], R5 ;  /* 0x0000080502007986 */ /* 0x0001e2000c101904 */
[--C-:B------:R-:W-:Y:S01]  /*6510*/  FADD R61, R61, R10.reuse ;  /* 0x0000000a3d3d7221 */ /* 0x100fe20000000000 */
[----:B------:R-:W-:Y:S01]  /*6520*/  FMNMX R35, RZ, R35, !PT ;  /* 0x00000023ff237209 */ /* 0x000fe20007800000 */
[--C-:B------:R-:W-:Y:S01]  /*6530*/  FADD R159, R159, R10.reuse ;  /* 0x0000000a9f9f7221 */ /* 0x100fe20000000000 */
[----:B------:R-:W-:Y:S01]  /*6540*/  STG.E [R2.64+0x74], R7 ;  /* 0x0000740702007986 */ /* 0x000fe2000c101904 */
[--C-:B------:R-:W-:Y:S01]  /*6550*/  FADD R69, R69, R10.reuse ;  /* 0x0000000a45457221 */ /* 0x100fe20000000000 */
[----:B------:R-:W-:Y:S01]  /*6560*/  FMNMX R63, RZ, R63, !PT ;  /* 0x0000003fff3f7209 */ /* 0x000fe20007800000 */
[--C-:B------:R-:W-:Y:S01]  /*6570*/  FADD R149, R149, R10.reuse ;  /* 0x0000000a95957221 */ /* 0x100fe20000000000 */
[----:B------:R-:W-:Y:S01]  /*6580*/  FMNMX R61, RZ, R61, !PT ;  /* 0x0000003dff3d7209 */ /* 0x000fe20007800000 */
[--C-:B------:R-:W-:Y:S01]  /*6590*/  FADD R161, R161, R10.reuse ;  /* 0x0000000aa1a17221 */ /* 0x100fe20000000000 */
[----:B------:R-:W-:Y:S01]  /*65a0*/  FMNMX R159, RZ, R159, !PT ;  /* 0x0000009fff9f7209 */ /* 0x000fe20007800000 */
[--C-:B------:R-:W-:Y:S01]  /*65b0*/  FADD R73, R73, R10.reuse ;  /* 0x0000000a49497221 */ /* 0x100fe20000000000 */
[----:B0-----:R-:W-:Y:S01]  /*65c0*/  FMNMX R5, RZ, R20, !PT ;  /* 0x00000014ff057209 */ /* 0x001fe20007800000 */
[--C-:B------:R-:W-:Y:S01]  /*65d0*/  FADD R157, R157, R10.reuse ;  /* 0x0000000a9d9d7221 */ /* 0x100fe20000000000 */
[----:B------:R-:W-:Y:S01]  /*65e0*/  FMNMX R69, RZ, R69, !PT ;  /* 0x00000045ff457209 */ /* 0x000fe20007800000 */
[----:B------:R-:W-:Y:S01]  /*65f0*/  FADD R10, R79, R10 ;  /* 0x0000000a4f0a7221 */ /* 0x000fe20000000000 */
[----:B------:R-:W-:Y:S01]  /*6600*/  FMNMX R149, RZ, R149, !PT ;  /* 0x00000095ff957209 */ /* 0x000fe20007800000 */
[----:B------:R0:W-:Y:S01]  /*6610*/  STG.E [R2.64+0xbd8], R5 ;  /* 0x000bd80502007986 */ /* 0x0001e2000c101904 */
[--C-:B------:R-:W-:Y:S01]  /*6620*/  FADD R39, R39, R6.reuse ;  /* 0x0000000627277221 */ /* 0x100fe20000000000 */
[----:B------:R-:W-:Y:S01]  /*6630*/  FMNMX R161, RZ, R161, !PT ;  /* 0x000000a1ffa17209 */ /* 0x000fe20007800000 */
[--C-:B------:R-:W-:Y:S01]  /*6640*/  FADD R19, R19, R6.reuse ;  /* 0x0000000613137221 */ /* 0x100fe20000000000 */
[----:B------:R-:W-:Y:S01]  /*6650*/  FMNMX R73, RZ, R73, !PT ;  /* 0x00000049ff497209 */ /* 0x000fe20007800000 */
[--C-:B------:R-:W-:Y:S01]  /*6660*/  FADD R37, R37, R6.reuse ;  /* 0x0000000625257221 */ /* 0x100fe20000000000 */
[----:B------:R-:W-:Y:S01]  /*6670*/  FMNMX R39, RZ, R39, !PT ;  /* 0x00000027ff277209 */ /* 0x000fe20007800000 */
[--C-:B------:R-:W-:Y:S01]  /*6680*/  FADD R17, R17, R6.reuse ;  /* 0x0000000611117221 */ /* 0x100fe20000000000 */
[----:B------:R-:W-:Y:S01]  /*6690*/  FMNMX R19, RZ, R19, !PT ;  /* 0x00000013ff137209 */ /* 0x000fe20007800000 */
[----:B------:R-:W-:Y:S01]  /*66a0*/  FADD R43, R43, R6 ;  /* 0x000000062b2b7221 */ /* 0x000fe20000000000 */
[----:B------:R-:W-:Y:S01]  /*66b0*/  FMNMX R37, RZ, R37, !PT ;  /* 0x00000025ff257209 */ /* 0x000fe20007800000 */
[--C-:B------:R-:W-:Y:S01]  /*66c0*/  FADD R31, R31, R8.reuse ;  /* 0x000000081f1f7221 */ /* 0x100fe20000000000 */
[----:B0-----:R-:W-:Y:S01]  /*66d0*/  FMNMX R5, RZ, R10, !PT ;  /* 0x0000000aff057209 */ /* 0x001fe20007800000 */
[--C-:B------:R-:W-:Y:S01]  /*66e0*/  FADD R33, R33, R8.reuse ;  /* 0x0000000821217221 */ /* 0x100fe20000000000 */
[----:B------:R-:W-:Y:S01]  /*66f0*/  FMNMX R17, RZ, R17, !PT ;  /* 0x00000011ff117209 */ /* 0x000fe20007800000 */
[--C-:B------:R-:W-:Y:S01]  /*6700*/  FADD R21, R21, R8.reuse ;  /* 0x0000000815157221 */ /* 0x100fe20000000000 */
[----:B------:R-:W-:Y:S01]  /*6710*/  FMNMX R43, RZ, R43, !PT ;  /* 0x0000002bff2b7209 */ /* 0x000fe20007800000 */
[--C-:B------:R-:W-:Y:S01]  /*6720*/  FADD R27, R27, R8.reuse ;  /* 0x000000081b1b7221 */ /* 0x100fe20000000000 */
[----:B------:R0:W-:Y:S01]  /*6730*/  STG.E [R2.64+0x17a8], R5 ;  /* 0x0017a80502007986 */ /* 0x0001e2000c101904 */
[--C-:B------:R-:W-:Y:S01]  /*6740*/  FADD R29, R29, R8.reuse ;  /* 0x000000081d1d7221 */ /* 0x100fe20000000000 */
[----:B------:R-:W-:Y:S01]  /*6750*/  FMNMX R31, RZ, R31, !PT ;  /* 0x0000001fff1f7209 */ /* 0x000fe20007800000 */
[--C-:B------:R-:W-:Y:S01]  /*6760*/  FADD R23, R23, R8.reuse ;  /* 0x0000000817177221 */ /* 0x100fe20000000000 */
[----:B------:R-:W-:Y:S01]  /*6770*/  FMNMX R33, RZ, R33, !PT ;  /* 0x00000021ff217209 */ /* 0x000fe20007800000 */
[----:B------:R-:W-:Y:S01]  /*6780*/  FADD R41, R41, R8 ;  /* 0x0000000829297221 */ /* 0x000fe20000000000 */
[----:B------:R-:W-:Y:S01]  /*6790*/  FMNMX R21, RZ, R21, !PT ;  /* 0x00000015ff157209 */ /* 0x000fe20007800000 */
[--C-:B-----5:R-:W-:Y:S01]  /*67a0*/  FADD R77, R77, R12.reuse ;  /* 0x0000000c4d4d7221 */ /* 0x120fe20000000000 */
[----:B------:R-:W-:Y:S01]  /*67b0*/  FMNMX R27, RZ, R27, !PT ;  /* 0x0000001bff1b7209 */ /* 0x000fe20007800000 */
        /* <DEDUP_REMOVED lines=14> */
[----:B------:R-:W-:Y:S01]  /*68a0*/  FADD R6, R71, R6 ;  /* 0x0000000647067221 */ /* 0x000fe20000000000 */
[----:B------:R-:W-:Y:S01]  /*68b0*/  FMNMX R81, RZ, R81, !PT ;  /* 0x00000051ff517209 */ /* 0x000fe20007800000 */
[----:B------:R-:W-:Y:S01]  /*68c0*/  FADD R8, R75, R8 ;  /* 0x000000084b087221 */ /* 0x000fe20000000000 */
[----:B------:R-:W-:Y:S01]  /*68d0*/  FMNMX R67, RZ, R67, !PT ;  /* 0x00000043ff437209 */ /* 0x000fe20007800000 */
[----:B------:R-:W-:Y:S01]  /*68e0*/  FADD R12, R83, R12 ;  /* 0x0000000c530c7221 */ /* 0x000fe20000000000 */
[----:B------:R-:W-:Y:S01]  /*68f0*/  FMNMX R9, RZ, R6, !PT ;  /* 0x00000006ff097209 */ /* 0x000fe20007800000 */
[----:B------:R-:W-:Y:S01]  /*6900*/  STG.E [R2.64], R35 ;  /* 0x0000002302007986 */ /* 0x000fe2000c101904 */
[----:B------:R-:W-:-:S02]  /*6910*/  FMNMX R7, RZ, R8, !PT ;  /* 0x00000008ff077209 */ /* 0x000fc40007800000 */
[----:B------:R-:W-:Y:S01]  /*6920*/  FMNMX R155, RZ, R155, !PT ;  /* 0x0000009bff9b7209 */ /* 0x000fe20007800000 */
[----:B------:R-:W-:Y:S01]  /*6930*/  STG.E [R2.64+0x4], R39 ;  /* 0x0000042702007986 */ /* 0x000fe2000c101904 */
[----:B------:R-:W-:Y:S02]  /*6940*/  FMNMX R147, RZ, R147, !PT ;  /* 0x00000093ff937209 */ /* 0x000fe40007800000 */
[----:B------:R-:W-:Y:S01]  /*6950*/  FMNMX R151, RZ, R151, !PT ;  /* 0x00000097ff977209 */ /* 0x000fe20007800000 */
[----:B------:R-:W-:Y:S01]  /*6960*/  STG.E [R2.64+0x6c], R19 ;  /* 0x00006c1302007986 */ /* 0x000fe2000c101904 */
[----:B0-----:R-:W-:-:S03]  /*6970*/  FMNMX R5, RZ, R12, !PT ;  /* 0x0000000cff057209 */ /* 0x001fc60007800000 */
[----:B------:R-:W-:Y:S04]  /*6980*/  STG.E [R2.64+0x70], R37 ;  /* 0x0000702502007986 */ /* 0x000fe8000c101904 */
        /* <DEDUP_REMOVED lines=27> */
[----:B------:R-:W-:Y:S01]  /*6b40*/  STG.E [R2.64+0x230c], R5 ;  /* 0x00230c0502007986 */ /* 0x000fe2000c101904 */
[----:B------:R-:W-:Y:S05]  /*6b50*/  EXIT ;  /* 0x000000000000794d */ /* 0x000fea0003800000 */
.L_x_10:
[----:B------:R-:W-:-:S00]  /*6b60*/  BRA `(.L_x_10) ;  /* 0xfffffff000007947 */ /* 0x000fc0000383ffff */
[----:B------:R-:W-:-:S00]  /*6b70*/  NOP ;  /* 0x0000000000007918 */ /* 0x000fc00000000000 */
        /* <DEDUP_REMOVED lines=8> */
.L_x_11:


//--------------------- .nv.shared.candidate0     --------------------------
	.section	.nv.shared.candidate0,"aw",@nobits
	.align	4
.nv.shared.candidate0:
	.zero		21728
